//
// Generated by NVIDIA NVVM Compiler
//
// Compiler Build ID: CL-36424714
// Cuda compilation tools, release 13.0, V13.0.88
// Based on NVVM 20.0.0
//

.version 9.0
.target sm_100
.address_size 64

	// .globl	_Z15mainGpuFunctionPKfPfiif
// _ZZ15mainGpuFunctionPKfPfiifE9subArrayA has been demoted

.visible .entry _Z15mainGpuFunctionPKfPfiif(
	.param .u64 .ptr .align 1 _Z15mainGpuFunctionPKfPfiif_param_0,
	.param .u64 .ptr .align 1 _Z15mainGpuFunctionPKfPfiif_param_1,
	.param .u32 _Z15mainGpuFunctionPKfPfiif_param_2,
	.param .u32 _Z15mainGpuFunctionPKfPfiif_param_3,
	.param .f32 _Z15mainGpuFunctionPKfPfiif_param_4
)
{
	.reg .pred 	%p<106>;
	.reg .b32 	%r<504>;
	.reg .b32 	%f<291>;
	.reg .b64 	%rd<10>;
	// demoted variable
	.shared .align 4 .b8 _ZZ15mainGpuFunctionPKfPfiifE9subArrayA[1024];
	ld.param.u64 	%rd1, [_Z15mainGpuFunctionPKfPfiif_param_0];
	ld.param.u32 	%r132, [_Z15mainGpuFunctionPKfPfiif_param_2];
	ld.param.u32 	%r134, [_Z15mainGpuFunctionPKfPfiif_param_3];
	mov.u32 	%r135, %ctaid.x;
	mov.u32 	%r136, %ntid.x;
	mov.u32 	%r1, %tid.x;
	mad.lo.s32 	%r2, %r135, %r136, %r1;
	mov.u32 	%r137, %ctaid.y;
	mov.u32 	%r138, %ntid.y;
	mov.u32 	%r3, %tid.y;
	mad.lo.s32 	%r139, %r137, %r138, %r3;
	max.s32 	%r140, %r2, %r139;
	setp.ge.s32 	%p1, %r140, %r134;
	@%p1 bra 	$L__BB0_60;
	ld.param.f32 	%f257, [_Z15mainGpuFunctionPKfPfiif_param_4];
	cvta.to.global.u64 	%rd3, %rd1;
	mad.lo.s32 	%r5, %r134, %r2, %r139;
	mul.wide.s32 	%rd4, %r5, 4;
	add.s64 	%rd5, %rd3, %rd4;
	ld.global.f32 	%f53, [%rd5];
	shl.b32 	%r141, %r1, 4;
	add.s32 	%r142, %r141, %r3;
	shl.b32 	%r143, %r142, 2;
	mov.u32 	%r144, _ZZ15mainGpuFunctionPKfPfiifE9subArrayA;
	add.s32 	%r145, %r144, %r143;
	st.shared.f32 	[%r145], %f53;
	bar.sync 	0;
	mul.f32 	%f1, %f257, %f257;
	neg.s32 	%r6, %r132;
	setp.gt.s32 	%p2, %r132, -1;
	@%p2 bra 	$L__BB0_4;
	mov.f32 	%f108, 0f80000000;
	div.rn.f32 	%f109, %f108, 0f00000000;
	div.rn.f32 	%f110, %f109, %f1;
	fma.rn.f32 	%f111, %f110, 0f3BBB989D, 0f3F000000;
	cvt.sat.f32.f32 	%f112, %f111;
	mov.f32 	%f113, 0f4B400001;
	mov.f32 	%f114, 0f437C0000;
	fma.rm.f32 	%f115, %f112, %f114, %f113;
	add.f32 	%f116, %f115, 0fCB40007F;
	neg.f32 	%f117, %f116;
	fma.rn.f32 	%f118, %f110, 0f3FB8AA3B, %f117;
	fma.rn.f32 	%f119, %f110, 0f32A57060, %f118;
	mov.b32 	%r296, %f115;
	shl.b32 	%r297, %r296, 23;
	mov.b32 	%f120, %r297;
	ex2.approx.ftz.f32 	%f121, %f119;
	mul.f32 	%f2, %f121, %f120;
	mov.f32 	%f275, 0f00000000;
	mov.b32 	%r458, 0;
$L__BB0_3:
	add.f32 	%f122, %f275, %f2;
	add.f32 	%f123, %f122, %f2;
	add.f32 	%f124, %f123, %f2;
	add.f32 	%f125, %f124, %f2;
	add.f32 	%f126, %f125, %f2;
	add.f32 	%f127, %f126, %f2;
	add.f32 	%f128, %f127, %f2;
	add.f32 	%f129, %f128, %f2;
	add.f32 	%f130, %f129, %f2;
	add.f32 	%f131, %f130, %f2;
	add.f32 	%f132, %f131, %f2;
	add.f32 	%f133, %f132, %f2;
	add.f32 	%f134, %f133, %f2;
	add.f32 	%f135, %f134, %f2;
	add.f32 	%f136, %f135, %f2;
	add.f32 	%f137, %f136, %f2;
	add.f32 	%f138, %f137, %f2;
	add.f32 	%f139, %f138, %f2;
	add.f32 	%f140, %f139, %f2;
	add.f32 	%f141, %f140, %f2;
	add.f32 	%f142, %f141, %f2;
	add.f32 	%f143, %f142, %f2;
	add.f32 	%f144, %f143, %f2;
	add.f32 	%f145, %f144, %f2;
	add.f32 	%f146, %f145, %f2;
	add.f32 	%f147, %f146, %f2;
	add.f32 	%f148, %f147, %f2;
	add.f32 	%f149, %f148, %f2;
	add.f32 	%f150, %f149, %f2;
	add.f32 	%f151, %f150, %f2;
	add.f32 	%f152, %f151, %f2;
	add.f32 	%f275, %f152, %f2;
	add.s32 	%r458, %r458, 2;
	setp.eq.s32 	%p53, %r458, 16;
	@%p53 bra 	$L__BB0_30;
	bra.uni 	$L__BB0_3;
$L__BB0_4:
	shl.b32 	%r147, %r132, 1;
	and.b32  	%r9, %r132, 1;
	sub.s32 	%r10, 1, %r132;
	and.b32  	%r148, %r147, -4;
	neg.s32 	%r11, %r148;
	add.s32 	%r149, %r3, %r132;
	add.s32 	%r12, %r149, -1;
	sub.s32 	%r13, %r3, %r132;
	mov.f32 	%f275, 0f00000000;
	mov.b32 	%r459, 0;
$L__BB0_5:
	mov.b32 	%r460, 0;
$L__BB0_6:
	mov.b32 	%r475, 0;
	mov.f32 	%f270, 0f00000000;
	mov.u32 	%r461, %r6;
$L__BB0_7:
	setp.lt.u32 	%p3, %r132, 2;
	add.s32 	%r152, %r461, %r1;
	add.s32 	%r153, %r461, %r459;
	setp.gt.u32 	%p4, %r153, 15;
	sub.s32 	%r154, %r459, %r461;
	selp.b32 	%r155, %r154, %r153, %p4;
	setp.gt.u32 	%p5, %r152, 15;
	sub.s32 	%r156, %r1, %r461;
	selp.b32 	%r18, %r156, %r152, %p5;
	sub.s32 	%r157, %r18, %r1;
	abs.s32 	%r19, %r157;
	shl.b32 	%r20, %r18, 4;
	shl.b32 	%r21, %r155, 4;
	mov.u32 	%r478, %r6;
	@%p3 bra 	$L__BB0_19;
	add.s32 	%r464, %r6, %r460;
	add.s32 	%r158, %r132, %r460;
	add.s32 	%r466, %r158, -1;
	mov.u32 	%r463, %r13;
	mov.u32 	%r465, %r12;
	mov.u32 	%r467, %r11;
	mov.u32 	%r468, %r10;
$L__BB0_9:
	.pragma "nounroll";
	setp.eq.s32 	%p6, %r18, %r1;
	setp.gt.u32 	%p7, %r463, 15;
	add.s32 	%r159, %r465, 1;
	selp.b32 	%r160, %r159, %r463, %p7;
	setp.eq.s32 	%p8, %r160, %r3;
	and.pred  	%p9, %p6, %p8;
	@%p9 bra 	$L__BB0_11;
	sub.s32 	%r162, %r160, %r3;
	abs.s32 	%r163, %r162;
	add.s32 	%r165, %r163, %r19;
	add.s32 	%r166, %r165, 1;
	setp.lt.u32 	%p10, %r166, 3;
	selp.b32 	%r167, %r165, 0, %p10;
	add.s32 	%r475, %r167, %r475;
	add.s32 	%r168, %r20, %r160;
	shl.b32 	%r169, %r168, 2;
	mov.u32 	%r170, _ZZ15mainGpuFunctionPKfPfiifE9subArrayA;
	add.s32 	%r171, %r170, %r169;
	ld.shared.f32 	%f56, [%r171];
	add.s32 	%r172, %r466, 1;
	setp.gt.u32 	%p11, %r464, 15;
	selp.b32 	%r173, %r172, %r464, %p11;
	add.s32 	%r174, %r21, %r173;
	shl.b32 	%r175, %r174, 2;
	add.s32 	%r176, %r170, %r175;
	ld.shared.f32 	%f57, [%r176];
	sub.f32 	%f58, %f56, %f57;
	mul.f32 	%f59, %f58, %f58;
	cvt.rn.f32.s32 	%f60, %r167;
	fma.rn.f32 	%f270, %f59, %f60, %f270;
$L__BB0_11:
	add.s32 	%r177, %r463, 1;
	setp.gt.u32 	%p13, %r177, 15;
	selp.b32 	%r178, %r465, %r177, %p13;
	setp.eq.s32 	%p14, %r178, %r3;
	and.pred  	%p15, %p6, %p14;
	@%p15 bra 	$L__BB0_13;
	add.s32 	%r180, %r464, 1;
	sub.s32 	%r181, %r178, %r3;
	abs.s32 	%r182, %r181;
	add.s32 	%r184, %r182, %r19;
	add.s32 	%r185, %r184, 1;
	setp.lt.u32 	%p16, %r185, 3;
	selp.b32 	%r186, %r184, 0, %p16;
	add.s32 	%r475, %r186, %r475;
	add.s32 	%r187, %r20, %r178;
	shl.b32 	%r188, %r187, 2;
	mov.u32 	%r189, _ZZ15mainGpuFunctionPKfPfiifE9subArrayA;
	add.s32 	%r190, %r189, %r188;
	ld.shared.f32 	%f61, [%r190];
	setp.gt.u32 	%p17, %r180, 15;
	selp.b32 	%r191, %r466, %r180, %p17;
	add.s32 	%r192, %r21, %r191;
	shl.b32 	%r193, %r192, 2;
	add.s32 	%r194, %r189, %r193;
	ld.shared.f32 	%f62, [%r194];
	sub.f32 	%f63, %f61, %f62;
	mul.f32 	%f64, %f63, %f63;
	cvt.rn.f32.s32 	%f65, %r186;
	fma.rn.f32 	%f270, %f64, %f65, %f270;
$L__BB0_13:
	add.s32 	%r195, %r463, 2;
	setp.gt.u32 	%p19, %r195, 15;
	add.s32 	%r196, %r465, -1;
	selp.b32 	%r197, %r196, %r195, %p19;
	setp.eq.s32 	%p20, %r197, %r3;
	and.pred  	%p21, %p6, %p20;
	@%p21 bra 	$L__BB0_15;
	add.s32 	%r199, %r464, 2;
	sub.s32 	%r200, %r197, %r3;
	abs.s32 	%r201, %r200;
	add.s32 	%r203, %r201, %r19;
	add.s32 	%r204, %r203, 1;
	setp.lt.u32 	%p22, %r204, 3;
	selp.b32 	%r205, %r203, 0, %p22;
	add.s32 	%r475, %r205, %r475;
	add.s32 	%r206, %r20, %r197;
	shl.b32 	%r207, %r206, 2;
	mov.u32 	%r208, _ZZ15mainGpuFunctionPKfPfiifE9subArrayA;
	add.s32 	%r209, %r208, %r207;
	ld.shared.f32 	%f66, [%r209];
	add.s32 	%r210, %r466, -1;
	setp.gt.u32 	%p23, %r199, 15;
	selp.b32 	%r211, %r210, %r199, %p23;
	add.s32 	%r212, %r21, %r211;
	shl.b32 	%r213, %r212, 2;
	add.s32 	%r214, %r208, %r213;
	ld.shared.f32 	%f67, [%r214];
	sub.f32 	%f68, %f66, %f67;
	mul.f32 	%f69, %f68, %f68;
	cvt.rn.f32.s32 	%f70, %r205;
	fma.rn.f32 	%f270, %f69, %f70, %f270;
$L__BB0_15:
	add.s32 	%r215, %r463, 3;
	setp.gt.u32 	%p25, %r215, 15;
	add.s32 	%r216, %r465, -2;
	selp.b32 	%r217, %r216, %r215, %p25;
	setp.eq.s32 	%p26, %r217, %r3;
	and.pred  	%p27, %p6, %p26;
	@%p27 bra 	$L__BB0_17;
	add.s32 	%r219, %r464, 3;
	sub.s32 	%r220, %r217, %r3;
	abs.s32 	%r221, %r220;
	add.s32 	%r223, %r221, %r19;
	add.s32 	%r224, %r223, 1;
	setp.lt.u32 	%p28, %r224, 3;
	selp.b32 	%r225, %r223, 0, %p28;
	add.s32 	%r475, %r225, %r475;
	add.s32 	%r226, %r20, %r217;
	shl.b32 	%r227, %r226, 2;
	mov.u32 	%r228, _ZZ15mainGpuFunctionPKfPfiifE9subArrayA;
	add.s32 	%r229, %r228, %r227;
	ld.shared.f32 	%f71, [%r229];
	add.s32 	%r230, %r466, -2;
	setp.gt.u32 	%p29, %r219, 15;
	selp.b32 	%r231, %r230, %r219, %p29;
	add.s32 	%r232, %r21, %r231;
	shl.b32 	%r233, %r232, 2;
	add.s32 	%r234, %r228, %r233;
	ld.shared.f32 	%f72, [%r234];
	sub.f32 	%f73, %f71, %f72;
	mul.f32 	%f74, %f73, %f73;
	cvt.rn.f32.s32 	%f75, %r225;
	fma.rn.f32 	%f270, %f74, %f75, %f270;
$L__BB0_17:
	add.s32 	%r468, %r468, 4;
	add.s32 	%r467, %r467, 4;
	add.s32 	%r466, %r466, -4;
	add.s32 	%r465, %r465, -4;
	add.s32 	%r464, %r464, 4;
	add.s32 	%r463, %r463, 4;
	setp.ne.s32 	%p30, %r467, 0;
	@%p30 bra 	$L__BB0_9;
	add.s32 	%r478, %r468, -1;
$L__BB0_19:
	setp.eq.s32 	%p31, %r9, 0;
	@%p31 bra 	$L__BB0_25;
	setp.eq.s32 	%p32, %r18, %r1;
	add.s32 	%r52, %r478, %r3;
	add.s32 	%r53, %r478, %r460;
	setp.gt.u32 	%p33, %r52, 15;
	sub.s32 	%r236, %r3, %r478;
	selp.b32 	%r237, %r236, %r52, %p33;
	setp.eq.s32 	%p34, %r237, %r3;
	and.pred  	%p35, %p32, %p34;
	@%p35 bra 	$L__BB0_22;
	sub.s32 	%r238, %r237, %r3;
	abs.s32 	%r239, %r238;
	add.s32 	%r241, %r239, %r19;
	add.s32 	%r242, %r241, 1;
	setp.lt.u32 	%p36, %r242, 3;
	selp.b32 	%r243, %r241, 0, %p36;
	add.s32 	%r475, %r243, %r475;
	add.s32 	%r244, %r20, %r237;
	shl.b32 	%r245, %r244, 2;
	mov.u32 	%r246, _ZZ15mainGpuFunctionPKfPfiifE9subArrayA;
	add.s32 	%r247, %r246, %r245;
	ld.shared.f32 	%f76, [%r247];
	sub.s32 	%r248, %r460, %r478;
	setp.gt.u32 	%p37, %r53, 15;
	selp.b32 	%r249, %r248, %r53, %p37;
	add.s32 	%r250, %r21, %r249;
	shl.b32 	%r251, %r250, 2;
	add.s32 	%r252, %r246, %r251;
	ld.shared.f32 	%f77, [%r252];
	sub.f32 	%f78, %f76, %f77;
	mul.f32 	%f79, %f78, %f78;
	cvt.rn.f32.s32 	%f80, %r243;
	fma.rn.f32 	%f270, %f79, %f80, %f270;
$L__BB0_22:
	add.s32 	%r253, %r478, 1;
	add.s32 	%r254, %r52, 1;
	add.s32 	%r255, %r53, 1;
	setp.gt.u32 	%p39, %r255, 15;
	sub.s32 	%r256, %r460, %r253;
	selp.b32 	%r57, %r256, %r255, %p39;
	setp.gt.u32 	%p40, %r254, 15;
	sub.s32 	%r258, %r3, %r253;
	selp.b32 	%r259, %r258, %r254, %p40;
	setp.eq.s32 	%p41, %r259, %r3;
	and.pred  	%p42, %p32, %p41;
	@%p42 bra 	$L__BB0_24;
	sub.s32 	%r260, %r259, %r3;
	abs.s32 	%r261, %r260;
	add.s32 	%r263, %r261, %r19;
	add.s32 	%r264, %r263, 1;
	setp.lt.u32 	%p43, %r264, 3;
	selp.b32 	%r265, %r263, 0, %p43;
	add.s32 	%r475, %r265, %r475;
	add.s32 	%r266, %r20, %r259;
	shl.b32 	%r267, %r266, 2;
	mov.u32 	%r268, _ZZ15mainGpuFunctionPKfPfiifE9subArrayA;
	add.s32 	%r269, %r268, %r267;
	ld.shared.f32 	%f81, [%r269];
	add.s32 	%r270, %r21, %r57;
	shl.b32 	%r271, %r270, 2;
	add.s32 	%r272, %r268, %r271;
	ld.shared.f32 	%f82, [%r272];
	sub.f32 	%f83, %f81, %f82;
	mul.f32 	%f84, %f83, %f83;
	cvt.rn.f32.s32 	%f85, %r265;
	fma.rn.f32 	%f270, %f84, %f85, %f270;
$L__BB0_24:
	add.s32 	%r478, %r478, 2;
$L__BB0_25:
	setp.eq.s32 	%p44, %r18, %r1;
	add.s32 	%r274, %r478, %r3;
	setp.gt.u32 	%p45, %r274, 15;
	sub.s32 	%r275, %r3, %r478;
	selp.b32 	%r276, %r275, %r274, %p45;
	setp.eq.s32 	%p46, %r276, %r3;
	and.pred  	%p47, %p44, %p46;
	@%p47 bra 	$L__BB0_27;
	add.s32 	%r277, %r478, %r460;
	sub.s32 	%r278, %r276, %r3;
	abs.s32 	%r279, %r278;
	add.s32 	%r281, %r279, %r19;
	add.s32 	%r282, %r281, 1;
	setp.lt.u32 	%p48, %r282, 3;
	selp.b32 	%r283, %r281, 0, %p48;
	add.s32 	%r475, %r283, %r475;
	add.s32 	%r284, %r20, %r276;
	shl.b32 	%r285, %r284, 2;
	mov.u32 	%r286, _ZZ15mainGpuFunctionPKfPfiifE9subArrayA;
	add.s32 	%r287, %r286, %r285;
	ld.shared.f32 	%f86, [%r287];
	sub.s32 	%r288, %r460, %r478;
	setp.gt.u32 	%p49, %r277, 15;
	selp.b32 	%r289, %r288, %r277, %p49;
	add.s32 	%r290, %r21, %r289;
	shl.b32 	%r291, %r290, 2;
	add.s32 	%r292, %r286, %r291;
	ld.shared.f32 	%f87, [%r292];
	sub.f32 	%f88, %f86, %f87;
	mul.f32 	%f89, %f88, %f88;
	cvt.rn.f32.s32 	%f90, %r283;
	fma.rn.f32 	%f270, %f89, %f90, %f270;
$L__BB0_27:
	add.s32 	%r67, %r461, 1;
	setp.ne.s32 	%p50, %r461, %r132;
	mov.u32 	%r461, %r67;
	@%p50 bra 	$L__BB0_7;
	ld.param.f32 	%f258, [_Z15mainGpuFunctionPKfPfiif_param_4];
	cvt.rn.f32.s32 	%f91, %r475;
	neg.f32 	%f92, %f270;
	div.rn.f32 	%f93, %f92, %f91;
	mul.f32 	%f94, %f258, %f258;
	div.rn.f32 	%f95, %f93, %f94;
	fma.rn.f32 	%f96, %f95, 0f3BBB989D, 0f3F000000;
	cvt.sat.f32.f32 	%f97, %f96;
	mov.f32 	%f98, 0f4B400001;
	mov.f32 	%f99, 0f437C0000;
	fma.rm.f32 	%f100, %f97, %f99, %f98;
	add.f32 	%f101, %f100, 0fCB40007F;
	neg.f32 	%f102, %f101;
	fma.rn.f32 	%f103, %f95, 0f3FB8AA3B, %f102;
	fma.rn.f32 	%f104, %f95, 0f32A57060, %f103;
	mov.b32 	%r293, %f100;
	shl.b32 	%r294, %r293, 23;
	mov.b32 	%f105, %r294;
	ex2.approx.ftz.f32 	%f106, %f104;
	fma.rn.f32 	%f275, %f106, %f105, %f275;
	add.s32 	%r460, %r460, 1;
	setp.ne.s32 	%p51, %r460, 16;
	@%p51 bra 	$L__BB0_6;
	add.s32 	%r459, %r459, 1;
	setp.ne.s32 	%p52, %r459, 16;
	@%p52 bra 	$L__BB0_5;
$L__BB0_30:
	setp.gt.s32 	%p54, %r132, -1;
	@%p54 bra 	$L__BB0_33;
	ld.param.f32 	%f260, [_Z15mainGpuFunctionPKfPfiif_param_4];
	mov.f32 	%f210, 0f80000000;
	div.rn.f32 	%f211, %f210, 0f00000000;
	mul.f32 	%f212, %f260, %f260;
	div.rn.f32 	%f213, %f211, %f212;
	fma.rn.f32 	%f214, %f213, 0f3BBB989D, 0f3F000000;
	cvt.sat.f32.f32 	%f215, %f214;
	mov.f32 	%f216, 0f4B400001;
	mov.f32 	%f217, 0f437C0000;
	fma.rm.f32 	%f218, %f215, %f217, %f216;
	add.f32 	%f219, %f218, 0fCB40007F;
	neg.f32 	%f220, %f219;
	fma.rn.f32 	%f221, %f213, 0f3FB8AA3B, %f220;
	fma.rn.f32 	%f222, %f213, 0f32A57060, %f221;
	mov.b32 	%r454, %f218;
	shl.b32 	%r455, %r454, 23;
	mov.b32 	%f223, %r455;
	ex2.approx.ftz.f32 	%f224, %f222;
	mul.f32 	%f225, %f224, %f223;
	div.rn.f32 	%f27, %f225, %f275;
	mov.f32 	%f290, 0f00000000;
	mov.b32 	%r481, 32;
	mov.u32 	%r456, _ZZ15mainGpuFunctionPKfPfiifE9subArrayA;
$L__BB0_32:
	add.s32 	%r457, %r456, %r481;
	ld.shared.f32 	%f226, [%r457+-32];
	fma.rn.f32 	%f227, %f226, %f27, %f290;
	ld.shared.f32 	%f228, [%r457+-28];
	fma.rn.f32 	%f229, %f228, %f27, %f227;
	ld.shared.f32 	%f230, [%r457+-24];
	fma.rn.f32 	%f231, %f230, %f27, %f229;
	ld.shared.f32 	%f232, [%r457+-20];
	fma.rn.f32 	%f233, %f232, %f27, %f231;
	ld.shared.f32 	%f234, [%r457+-16];
	fma.rn.f32 	%f235, %f234, %f27, %f233;
	ld.shared.f32 	%f236, [%r457+-12];
	fma.rn.f32 	%f237, %f236, %f27, %f235;
	ld.shared.f32 	%f238, [%r457+-8];
	fma.rn.f32 	%f239, %f238, %f27, %f237;
	ld.shared.f32 	%f240, [%r457+-4];
	fma.rn.f32 	%f241, %f240, %f27, %f239;
	ld.shared.f32 	%f242, [%r457];
	fma.rn.f32 	%f243, %f242, %f27, %f241;
	ld.shared.f32 	%f244, [%r457+4];
	fma.rn.f32 	%f245, %f244, %f27, %f243;
	ld.shared.f32 	%f246, [%r457+8];
	fma.rn.f32 	%f247, %f246, %f27, %f245;
	ld.shared.f32 	%f248, [%r457+12];
	fma.rn.f32 	%f249, %f248, %f27, %f247;
	ld.shared.f32 	%f250, [%r457+16];
	fma.rn.f32 	%f251, %f250, %f27, %f249;
	ld.shared.f32 	%f252, [%r457+20];
	fma.rn.f32 	%f253, %f252, %f27, %f251;
	ld.shared.f32 	%f254, [%r457+24];
	fma.rn.f32 	%f255, %f254, %f27, %f253;
	ld.shared.f32 	%f256, [%r457+28];
	fma.rn.f32 	%f290, %f256, %f27, %f255;
	add.s32 	%r481, %r481, 64;
	setp.eq.s32 	%p105, %r481, 1056;
	@%p105 bra 	$L__BB0_59;
	bra.uni 	$L__BB0_32;
$L__BB0_33:
	shl.b32 	%r299, %r132, 1;
	and.b32  	%r72, %r132, 1;
	sub.s32 	%r73, 1, %r132;
	and.b32  	%r300, %r299, -4;
	neg.s32 	%r74, %r300;
	add.s32 	%r301, %r3, %r132;
	add.s32 	%r75, %r301, -1;
	sub.s32 	%r76, %r3, %r132;
	mov.f32 	%f290, 0f00000000;
	mov.b32 	%r482, 0;
$L__BB0_34:
	mov.b32 	%r483, 0;
$L__BB0_35:
	mov.b32 	%r498, 0;
	mov.f32 	%f285, 0f00000000;
	mov.u32 	%r484, %r6;
$L__BB0_36:
	setp.lt.u32 	%p55, %r132, 2;
	add.s32 	%r304, %r484, %r1;
	add.s32 	%r305, %r484, %r482;
	setp.gt.u32 	%p56, %r305, 15;
	sub.s32 	%r306, %r482, %r484;
	selp.b32 	%r307, %r306, %r305, %p56;
	setp.gt.u32 	%p57, %r304, 15;
	sub.s32 	%r308, %r1, %r484;
	selp.b32 	%r81, %r308, %r304, %p57;
	sub.s32 	%r309, %r81, %r1;
	abs.s32 	%r82, %r309;
	shl.b32 	%r83, %r81, 4;
	shl.b32 	%r84, %r307, 4;
	mov.u32 	%r501, %r6;
	@%p55 bra 	$L__BB0_48;
	add.s32 	%r310, %r132, %r483;
	add.s32 	%r489, %r310, -1;
	add.s32 	%r487, %r6, %r483;
	mov.u32 	%r486, %r76;
	mov.u32 	%r488, %r75;
	mov.u32 	%r490, %r74;
	mov.u32 	%r491, %r73;
$L__BB0_38:
	.pragma "nounroll";
	setp.eq.s32 	%p58, %r81, %r1;
	setp.gt.u32 	%p59, %r486, 15;
	add.s32 	%r311, %r488, 1;
	selp.b32 	%r312, %r311, %r486, %p59;
	setp.eq.s32 	%p60, %r312, %r3;
	and.pred  	%p61, %p58, %p60;
	@%p61 bra 	$L__BB0_40;
	sub.s32 	%r314, %r312, %r3;
	abs.s32 	%r315, %r314;
	add.s32 	%r317, %r315, %r82;
	add.s32 	%r318, %r317, 1;
	setp.lt.u32 	%p62, %r318, 3;
	selp.b32 	%r319, %r317, 0, %p62;
	add.s32 	%r498, %r319, %r498;
	add.s32 	%r320, %r83, %r312;
	shl.b32 	%r321, %r320, 2;
	mov.u32 	%r322, _ZZ15mainGpuFunctionPKfPfiifE9subArrayA;
	add.s32 	%r323, %r322, %r321;
	ld.shared.f32 	%f155, [%r323];
	add.s32 	%r324, %r489, 1;
	setp.gt.u32 	%p63, %r487, 15;
	selp.b32 	%r325, %r324, %r487, %p63;
	add.s32 	%r326, %r84, %r325;
	shl.b32 	%r327, %r326, 2;
	add.s32 	%r328, %r322, %r327;
	ld.shared.f32 	%f156, [%r328];
	sub.f32 	%f157, %f155, %f156;
	mul.f32 	%f158, %f157, %f157;
	cvt.rn.f32.s32 	%f159, %r319;
	fma.rn.f32 	%f285, %f158, %f159, %f285;
$L__BB0_40:
	add.s32 	%r329, %r486, 1;
	setp.gt.u32 	%p65, %r329, 15;
	selp.b32 	%r330, %r488, %r329, %p65;
	setp.eq.s32 	%p66, %r330, %r3;
	and.pred  	%p67, %p58, %p66;
	@%p67 bra 	$L__BB0_42;
	add.s32 	%r332, %r487, 1;
	sub.s32 	%r333, %r330, %r3;
	abs.s32 	%r334, %r333;
	add.s32 	%r336, %r334, %r82;
	add.s32 	%r337, %r336, 1;
	setp.lt.u32 	%p68, %r337, 3;
	selp.b32 	%r338, %r336, 0, %p68;
	add.s32 	%r498, %r338, %r498;
	add.s32 	%r339, %r83, %r330;
	shl.b32 	%r340, %r339, 2;
	mov.u32 	%r341, _ZZ15mainGpuFunctionPKfPfiifE9subArrayA;
	add.s32 	%r342, %r341, %r340;
	ld.shared.f32 	%f160, [%r342];
	setp.gt.u32 	%p69, %r332, 15;
	selp.b32 	%r343, %r489, %r332, %p69;
	add.s32 	%r344, %r84, %r343;
	shl.b32 	%r345, %r344, 2;
	add.s32 	%r346, %r341, %r345;
	ld.shared.f32 	%f161, [%r346];
	sub.f32 	%f162, %f160, %f161;
	mul.f32 	%f163, %f162, %f162;
	cvt.rn.f32.s32 	%f164, %r338;
	fma.rn.f32 	%f285, %f163, %f164, %f285;
$L__BB0_42:
	add.s32 	%r347, %r486, 2;
	setp.gt.u32 	%p71, %r347, 15;
	add.s32 	%r348, %r488, -1;
	selp.b32 	%r349, %r348, %r347, %p71;
	setp.eq.s32 	%p72, %r349, %r3;
	and.pred  	%p73, %p58, %p72;
	@%p73 bra 	$L__BB0_44;
	add.s32 	%r351, %r487, 2;
	sub.s32 	%r352, %r349, %r3;
	abs.s32 	%r353, %r352;
	add.s32 	%r355, %r353, %r82;
	add.s32 	%r356, %r355, 1;
	setp.lt.u32 	%p74, %r356, 3;
	selp.b32 	%r357, %r355, 0, %p74;
	add.s32 	%r498, %r357, %r498;
	add.s32 	%r358, %r83, %r349;
	shl.b32 	%r359, %r358, 2;
	mov.u32 	%r360, _ZZ15mainGpuFunctionPKfPfiifE9subArrayA;
	add.s32 	%r361, %r360, %r359;
	ld.shared.f32 	%f165, [%r361];
	add.s32 	%r362, %r489, -1;
	setp.gt.u32 	%p75, %r351, 15;
	selp.b32 	%r363, %r362, %r351, %p75;
	add.s32 	%r364, %r84, %r363;
	shl.b32 	%r365, %r364, 2;
	add.s32 	%r366, %r360, %r365;
	ld.shared.f32 	%f166, [%r366];
	sub.f32 	%f167, %f165, %f166;
	mul.f32 	%f168, %f167, %f167;
	cvt.rn.f32.s32 	%f169, %r357;
	fma.rn.f32 	%f285, %f168, %f169, %f285;
$L__BB0_44:
	add.s32 	%r367, %r486, 3;
	setp.gt.u32 	%p77, %r367, 15;
	add.s32 	%r368, %r488, -2;
	selp.b32 	%r369, %r368, %r367, %p77;
	setp.eq.s32 	%p78, %r369, %r3;
	and.pred  	%p79, %p58, %p78;
	@%p79 bra 	$L__BB0_46;
	add.s32 	%r371, %r487, 3;
	sub.s32 	%r372, %r369, %r3;
	abs.s32 	%r373, %r372;
	add.s32 	%r375, %r373, %r82;
	add.s32 	%r376, %r375, 1;
	setp.lt.u32 	%p80, %r376, 3;
	selp.b32 	%r377, %r375, 0, %p80;
	add.s32 	%r498, %r377, %r498;
	add.s32 	%r378, %r83, %r369;
	shl.b32 	%r379, %r378, 2;
	mov.u32 	%r380, _ZZ15mainGpuFunctionPKfPfiifE9subArrayA;
	add.s32 	%r381, %r380, %r379;
	ld.shared.f32 	%f170, [%r381];
	add.s32 	%r382, %r489, -2;
	setp.gt.u32 	%p81, %r371, 15;
	selp.b32 	%r383, %r382, %r371, %p81;
	add.s32 	%r384, %r84, %r383;
	shl.b32 	%r385, %r384, 2;
	add.s32 	%r386, %r380, %r385;
	ld.shared.f32 	%f171, [%r386];
	sub.f32 	%f172, %f170, %f171;
	mul.f32 	%f173, %f172, %f172;
	cvt.rn.f32.s32 	%f174, %r377;
	fma.rn.f32 	%f285, %f173, %f174, %f285;
$L__BB0_46:
	add.s32 	%r491, %r491, 4;
	add.s32 	%r490, %r490, 4;
	add.s32 	%r489, %r489, -4;
	add.s32 	%r488, %r488, -4;
	add.s32 	%r487, %r487, 4;
	add.s32 	%r486, %r486, 4;
	setp.ne.s32 	%p82, %r490, 0;
	@%p82 bra 	$L__BB0_38;
	add.s32 	%r501, %r491, -1;
$L__BB0_48:
	setp.eq.s32 	%p83, %r72, 0;
	@%p83 bra 	$L__BB0_54;
	setp.eq.s32 	%p84, %r81, %r1;
	add.s32 	%r115, %r501, %r3;
	setp.gt.u32 	%p85, %r115, 15;
	sub.s32 	%r388, %r3, %r501;
	selp.b32 	%r389, %r388, %r115, %p85;
	setp.eq.s32 	%p86, %r389, %r3;
	and.pred  	%p87, %p84, %p86;
	@%p87 bra 	$L__BB0_51;
	sub.s32 	%r390, %r389, %r3;
	abs.s32 	%r391, %r390;
	add.s32 	%r393, %r391, %r82;
	add.s32 	%r394, %r393, 1;
	setp.lt.u32 	%p88, %r394, 3;
	selp.b32 	%r395, %r393, 0, %p88;
	add.s32 	%r498, %r395, %r498;
	add.s32 	%r396, %r83, %r389;
	shl.b32 	%r397, %r396, 2;
	mov.u32 	%r398, _ZZ15mainGpuFunctionPKfPfiifE9subArrayA;
	add.s32 	%r399, %r398, %r397;
	ld.shared.f32 	%f175, [%r399];
	sub.s32 	%r400, %r483, %r501;
	add.s32 	%r401, %r501, %r483;
	setp.gt.u32 	%p89, %r401, 15;
	selp.b32 	%r402, %r400, %r401, %p89;
	add.s32 	%r403, %r84, %r402;
	shl.b32 	%r404, %r403, 2;
	add.s32 	%r405, %r398, %r404;
	ld.shared.f32 	%f176, [%r405];
	sub.f32 	%f177, %f175, %f176;
	mul.f32 	%f178, %f177, %f177;
	cvt.rn.f32.s32 	%f179, %r395;
	fma.rn.f32 	%f285, %f178, %f179, %f285;
$L__BB0_51:
	add.s32 	%r406, %r501, 1;
	add.s32 	%r407, %r115, 1;
	add.s32 	%r408, %r406, %r483;
	setp.gt.u32 	%p91, %r408, 15;
	sub.s32 	%r409, %r483, %r406;
	selp.b32 	%r119, %r409, %r408, %p91;
	setp.gt.u32 	%p92, %r407, 15;
	sub.s32 	%r411, %r3, %r406;
	selp.b32 	%r412, %r411, %r407, %p92;
	setp.eq.s32 	%p93, %r412, %r3;
	and.pred  	%p94, %p84, %p93;
	@%p94 bra 	$L__BB0_53;
	sub.s32 	%r413, %r412, %r3;
	abs.s32 	%r414, %r413;
	add.s32 	%r416, %r414, %r82;
	add.s32 	%r417, %r416, 1;
	setp.lt.u32 	%p95, %r417, 3;
	selp.b32 	%r418, %r416, 0, %p95;
	add.s32 	%r498, %r418, %r498;
	add.s32 	%r419, %r83, %r412;
	shl.b32 	%r420, %r419, 2;
	mov.u32 	%r421, _ZZ15mainGpuFunctionPKfPfiifE9subArrayA;
	add.s32 	%r422, %r421, %r420;
	ld.shared.f32 	%f180, [%r422];
	add.s32 	%r423, %r84, %r119;
	shl.b32 	%r424, %r423, 2;
	add.s32 	%r425, %r421, %r424;
	ld.shared.f32 	%f181, [%r425];
	sub.f32 	%f182, %f180, %f181;
	mul.f32 	%f183, %f182, %f182;
	cvt.rn.f32.s32 	%f184, %r418;
	fma.rn.f32 	%f285, %f183, %f184, %f285;
$L__BB0_53:
	add.s32 	%r501, %r501, 2;
$L__BB0_54:
	setp.eq.s32 	%p96, %r81, %r1;
	add.s32 	%r427, %r501, %r3;
	setp.gt.u32 	%p97, %r427, 15;
	sub.s32 	%r428, %r3, %r501;
	selp.b32 	%r429, %r428, %r427, %p97;
	setp.eq.s32 	%p98, %r429, %r3;
	and.pred  	%p99, %p96, %p98;
	@%p99 bra 	$L__BB0_56;
	add.s32 	%r430, %r501, %r483;
	sub.s32 	%r431, %r429, %r3;
	abs.s32 	%r432, %r431;
	add.s32 	%r434, %r432, %r82;
	add.s32 	%r435, %r434, 1;
	setp.lt.u32 	%p100, %r435, 3;
	selp.b32 	%r436, %r434, 0, %p100;
	add.s32 	%r498, %r436, %r498;
	add.s32 	%r437, %r83, %r429;
	shl.b32 	%r438, %r437, 2;
	mov.u32 	%r439, _ZZ15mainGpuFunctionPKfPfiifE9subArrayA;
	add.s32 	%r440, %r439, %r438;
	ld.shared.f32 	%f185, [%r440];
	sub.s32 	%r441, %r483, %r501;
	setp.gt.u32 	%p101, %r430, 15;
	selp.b32 	%r442, %r441, %r430, %p101;
	add.s32 	%r443, %r84, %r442;
	shl.b32 	%r444, %r443, 2;
	add.s32 	%r445, %r439, %r444;
	ld.shared.f32 	%f186, [%r445];
	sub.f32 	%f187, %f185, %f186;
	mul.f32 	%f188, %f187, %f187;
	cvt.rn.f32.s32 	%f189, %r436;
	fma.rn.f32 	%f285, %f188, %f189, %f285;
$L__BB0_56:
	add.s32 	%r129, %r484, 1;
	setp.ne.s32 	%p102, %r484, %r132;
	mov.u32 	%r484, %r129;
	@%p102 bra 	$L__BB0_36;
	ld.param.f32 	%f259, [_Z15mainGpuFunctionPKfPfiif_param_4];
	cvt.rn.f32.s32 	%f190, %r498;
	neg.f32 	%f191, %f285;
	div.rn.f32 	%f192, %f191, %f190;
	mul.f32 	%f193, %f259, %f259;
	div.rn.f32 	%f194, %f192, %f193;
	fma.rn.f32 	%f195, %f194, 0f3BBB989D, 0f3F000000;
	cvt.sat.f32.f32 	%f196, %f195;
	mov.f32 	%f197, 0f4B400001;
	mov.f32 	%f198, 0f437C0000;
	fma.rm.f32 	%f199, %f196, %f198, %f197;
	add.f32 	%f200, %f199, 0fCB40007F;
	neg.f32 	%f201, %f200;
	fma.rn.f32 	%f202, %f194, 0f3FB8AA3B, %f201;
	fma.rn.f32 	%f203, %f194, 0f32A57060, %f202;
	mov.b32 	%r446, %f199;
	shl.b32 	%r447, %r446, 23;
	mov.b32 	%f204, %r447;
	ex2.approx.ftz.f32 	%f205, %f203;
	mul.f32 	%f206, %f205, %f204;
	div.rn.f32 	%f207, %f206, %f275;
	shl.b32 	%r448, %r482, 4;
	add.s32 	%r449, %r448, %r483;
	shl.b32 	%r450, %r449, 2;
	mov.u32 	%r451, _ZZ15mainGpuFunctionPKfPfiifE9subArrayA;
	add.s32 	%r452, %r451, %r450;
	ld.shared.f32 	%f208, [%r452];
	fma.rn.f32 	%f290, %f208, %f207, %f290;
	add.s32 	%r483, %r483, 1;
	setp.ne.s32 	%p103, %r483, 16;
	@%p103 bra 	$L__BB0_35;
	add.s32 	%r482, %r482, 1;
	setp.ne.s32 	%p104, %r482, 16;
	@%p104 bra 	$L__BB0_34;
$L__BB0_59:
	ld.param.u64 	%rd9, [_Z15mainGpuFunctionPKfPfiif_param_1];
	cvta.to.global.u64 	%rd6, %rd9;
	mul.wide.s32 	%rd7, %r5, 4;
	add.s64 	%rd8, %rd6, %rd7;
	st.global.f32 	[%rd8], %f290;
$L__BB0_60:
	ret;

}


// ===== COMPILED SASS (sm_100) =====

	.target	sm_100

	.elftype	@"ET_EXEC"


//--------------------- .note.nv.tkinfo           --------------------------
	.section	.note.nv.tkinfo,"",@"SHT_NOTE"
	.sectionflags	@"SHF_NOTE_NV_TKINFO"
	.tkinfo
        /*0018*/ 	.word	0x00000002
        /*0030*/ 	.string	""
        /*0030*/ 	.string	"ptxas"
        /*0030*/ 	.string	"Cuda compilation tools, release 13.0, V13.0.88"
        /*0030*/ 	.string	"Build cuda_13.0.r13.0/compiler.36424714_0"
        /*0030*/ 	.string	"-arch sm_100 -m 64 "



//--------------------- .note.nv.cuinfo           --------------------------
	.section	.note.nv.cuinfo,"",@"SHT_NOTE"
	.sectionflags	@"SHF_NOTE_NV_CUINFO"
        /*0018*/ 	.short	0x0002
        /*001a*/ 	.short	0x0064
        /*001c*/ 	.short	0x0082
	.zero		2


//--------------------- .nv.info                  --------------------------
	.section	.nv.info,"",@"SHT_CUDA_INFO"
	.align	4


	//----- nvinfo : EIATTR_REGCOUNT
	.align		4
        /*0000*/ 	.byte	0x04, 0x2f
        /*0002*/ 	.short	(.L_1 - .L_0)
	.align		4
.L_0:
        /*0004*/ 	.word	index@(_Z15mainGpuFunctionPKfPfiif)
        /*0008*/ 	.word	0x0000001a


	//----- nvinfo : EIATTR_FRAME_SIZE
	.align		4
.L_1:
        /*000c*/ 	.byte	0x04, 0x11
        /*000e*/ 	.short	(.L_3 - .L_2)
	.align		4
.L_2:
        /*0010*/ 	.word	index@($__internal_0_$__cuda_sm3x_div_rn_noftz_f32_slowpath)
        /*0014*/ 	.word	0x00000000


	//----- nvinfo : EIATTR_FRAME_SIZE
	.align		4
.L_3:
        /*0018*/ 	.byte	0x04, 0x11
        /*001a*/ 	.short	(.L_5 - .L_4)
	.align		4
.L_4:
        /*001c*/ 	.word	index@(_Z15mainGpuFunctionPKfPfiif)
        /*0020*/ 	.word	0x00000000


	//----- nvinfo : EIATTR_MIN_STACK_SIZE
	.align		4
.L_5:
        /*0024*/ 	.byte	0x04, 0x12
        /*0026*/ 	.short	(.L_7 - .L_6)
	.align		4
.L_6:
        /*0028*/ 	.word	index@(_Z15mainGpuFunctionPKfPfiif)
        /*002c*/ 	.word	0x00000000
.L_7:


//--------------------- .nv.compat                --------------------------
	.section	.nv.compat,"",@"SHT_CUDA_COMPAT_INFO"
	.align	4
        /*0000*/ 	.byte	0x02, 0x09, 0x00, 0x00, 0x02, 0x02, 0x01, 0x00, 0x02, 0x05, 0x05, 0x00, 0x03, 0x07, 0x01, 0x01
        /*0010*/ 	.byte	0x02, 0x03, 0x00, 0x00, 0x02, 0x06, 0x01, 0x00, 0x04, 0x0b, 0x08, 0x00, 0x01, 0x00, 0x00, 0x00
        /*0020*/ 	.byte	0x00, 0x00, 0x00, 0x00


//--------------------- .nv.info._Z15mainGpuFunctionPKfPfiif --------------------------
	.section	.nv.info._Z15mainGpuFunctionPKfPfiif,"",@"SHT_CUDA_INFO"
	.sectionflags	@""
	.align	4


	//----- nvinfo : EIATTR_CUDA_API_VERSION
	.align		4
        /*0000*/ 	.byte	0x04, 0x37
        /*0002*/ 	.short	(.L_9 - .L_8)
.L_8:
        /*0004*/ 	.word	0x00000082


	//----- nvinfo : EIATTR_KPARAM_INFO
	.align		4
.L_9:
        /*0008*/ 	.byte	0x04, 0x17
        /*000a*/ 	.short	(.L_11 - .L_10)
.L_10:
        /*000c*/ 	.word	0x00000000
        /*0010*/ 	.short	0x0004
        /*0012*/ 	.short	0x0018
        /*0014*/ 	.byte	0x00, 0xf0, 0x11, 0x00


	//----- nvinfo : EIATTR_KPARAM_INFO
	.align		4
.L_11:
        /*0018*/ 	.byte	0x04, 0x17
        /*001a*/ 	.short	(.L_13 - .L_12)
.L_12:
        /*001c*/ 	.word	0x00000000
        /*0020*/ 	.short	0x0003
        /*0022*/ 	.short	0x0014
        /*0024*/ 	.byte	0x00, 0xf0, 0x11, 0x00


	//----- nvinfo : EIATTR_KPARAM_INFO
	.align		4
.L_13:
        /*0028*/ 	.byte	0x04, 0x17
        /*002a*/ 	.short	(.L_15 - .L_14)
.L_14:
        /*002c*/ 	.word	0x00000000
        /*0030*/ 	.short	0x0002
        /*0032*/ 	.short	0x0010
        /*0034*/ 	.byte	0x00, 0xf0, 0x11, 0x00


	//----- nvinfo : EIATTR_KPARAM_INFO
	.align		4
.L_15:
        /*0038*/ 	.byte	0x04, 0x17
        /*003a*/ 	.short	(.L_17 - .L_16)
.L_16:
        /*003c*/ 	.word	0x00000000
        /*0040*/ 	.short	0x0001
        /*0042*/ 	.short	0x0008
        /*0044*/ 	.byte	0x00, 0xf5, 0x21, 0x00


	//----- nvinfo : EIATTR_KPARAM_INFO
	.align		4
.L_17:
        /*0048*/ 	.byte	0x04, 0x17
        /*004a*/ 	.short	(.L_19 - .L_18)
.L_18:
        /*004c*/ 	.word	0x00000000
        /*0050*/ 	.short	0x0000
        /*0052*/ 	.short	0x0000
        /*0054*/ 	.byte	0x00, 0xf5, 0x21, 0x00


	//----- nvinfo : EIATTR_SPARSE_MMA_MASK
	.align		4
.L_19:
        /*0058*/ 	.byte	0x03, 0x50
        /*005a*/ 	.short	0x0000


	//----- nvinfo : EIATTR_MAXREG_COUNT
	.align		4
        /*005c*/ 	.byte	0x03, 0x1b
        /*005e*/ 	.short	0x00ff


	//----- nvinfo : EIATTR_NUM_BARRIERS
	.align		4
        /*0060*/ 	.byte	0x02, 0x4c
        /*0062*/ 	.byte	0x01
	.zero		1


	//----- nvinfo : EIATTR_MERCURY_ISA_VERSION
	.align		4
        /*0064*/ 	.byte	0x03, 0x5f
        /*0066*/ 	.short	0x0101


	//----- nvinfo : EIATTR_VRC_CTA_INIT_COUNT
	.align		4
        /*0068*/ 	.byte	0x02, 0x4a
	.zero		1
	.zero		1


	//----- nvinfo : EIATTR_EXIT_INSTR_OFFSETS
	.align		4
        /*006c*/ 	.byte	0x04, 0x1c
        /*006e*/ 	.short	(.L_21 - .L_20)


	//   ....[0]....
.L_20:
        /*0070*/ 	.word	0x000000c0


	//   ....[1]....
        /*0074*/ 	.word	0x00004940


	//----- nvinfo : EIATTR_CRS_STACK_SIZE
	.align		4
.L_21:
        /*0078*/ 	.byte	0x04, 0x1e
        /*007a*/ 	.short	(.L_23 - .L_22)
.L_22:
        /*007c*/ 	.word	0x00000000


	//----- nvinfo : EIATTR_CBANK_PARAM_SIZE
	.align		4
.L_23:
        /*0080*/ 	.byte	0x03, 0x19
        /*0082*/ 	.short	0x001c


	//----- nvinfo : EIATTR_PARAM_CBANK
	.align		4
        /*0084*/ 	.byte	0x04, 0x0a
        /*0086*/ 	.short	(.L_25 - .L_24)
	.align		4
.L_24:
        /*0088*/ 	.word	index@(.nv.constant0._Z15mainGpuFunctionPKfPfiif)
        /*008c*/ 	.short	0x0380
        /*008e*/ 	.short	0x001c


	//----- nvinfo : EIATTR_SW_WAR
	.align		4
.L_25:
        /*0090*/ 	.byte	0x04, 0x36
        /*0092*/ 	.short	(.L_27 - .L_26)
.L_26:
        /*0094*/ 	.word	0x00000008
.L_27:


//--------------------- .nv.callgraph             --------------------------
	.section	.nv.callgraph,"",@"SHT_CUDA_CALLGRAPH"
	.align	4
	.sectionentsize	8
	.align		4
        /*0000*/ 	.word	0x00000000
	.align		4
        /*0004*/ 	.word	0xffffffff
	.align		4
        /*0008*/ 	.word	0x00000000
	.align		4
        /*000c*/ 	.word	0xfffffffe
	.align		4
        /*0010*/ 	.word	0x00000000
	.align		4
        /*0014*/ 	.word	0xfffffffd
	.align		4
        /*0018*/ 	.word	0x00000000
	.align		4
        /*001c*/ 	.word	0xfffffffc


//--------------------- .text._Z15mainGpuFunctionPKfPfiif --------------------------
	.section	.text._Z15mainGpuFunctionPKfPfiif,"ax",@progbits
	.align	128
        .global         _Z15mainGpuFunctionPKfPfiif
        .type           _Z15mainGpuFunctionPKfPfiif,@function
        .size           _Z15mainGpuFunctionPKfPfiif,(.L_x_73 - _Z15mainGpuFunctionPKfPfiif)
        .other          _Z15mainGpuFunctionPKfPfiif,@"STO_CUDA_ENTRY STV_DEFAULT"
_Z15mainGpuFunctionPKfPfiif:
.text._Z15mainGpuFunctionPKfPfiif:
[----:B------:R-:W-:Y:S01]  /*0000*/  LDC R1, c[0x0][0x37c] ;  /* 0x0000df00ff017b82 */ /* 0x000fe20000000800 */
[----:B------:R-:W0:Y:S07]  /*0010*/  S2R R9, SR_TID.X ;  /* 0x0000000000097919 */ /* 0x000e2e0000002100 */
[----:B------:R-:W0:Y:S01]  /*0020*/  S2UR UR4, SR_CTAID.X ;  /* 0x00000000000479c3 */ /* 0x000e220000002500 */
[----:B------:R-:W1:Y:S01]  /*0030*/  LDCU UR6, c[0x0][0x394] ;  /* 0x00007280ff0677ac */ /* 0x000e620008000800 */
[----:B------:R-:W2:Y:S06]  /*0040*/  S2R R2, SR_TID.Y ;  /* 0x0000000000027919 */ /* 0x000eac0000002200 */
[----:B------:R-:W0:Y:S08]  /*0050*/  LDC R0, c[0x0][0x360] ;  /* 0x0000d800ff007b82 */ /* 0x000e300000000800 */
[----:B------:R-:W2:Y:S08]  /*0060*/  S2UR UR5, SR_CTAID.Y ;  /* 0x00000000000579c3 */ /* 0x000eb00000002600 */
[----:B------:R-:W2:Y:S01]  /*0070*/  LDC R5, c[0x0][0x364] ;  /* 0x0000d900ff057b82 */ /* 0x000ea20000000800 */
[----:B0-----:R-:W-:-:S02]  /*0080*/  IMAD R3, R0, UR4, R9 ;  /* 0x0000000400037c24 */ /* 0x001fc4000f8e0209 */
[----:B--2---:R-:W-:-:S05]  /*0090*/  IMAD R0, R5, UR5, R2 ;  /* 0x0000000505007c24 */ /* 0x004fca000f8e0202 */
[----:B------:R-:W-:-:S04]  /*00a0*/  VIMNMX R4, PT, PT, R3, R0, !PT ;  /* 0x0000000003047248 */ /* 0x000fc80007fe0100 */
[----:B-1----:R-:W-:-:S13]  /*00b0*/  ISETP.GE.AND P0, PT, R4, UR6, PT ;  /* 0x0000000604007c0c */ /* 0x002fda000bf06270 */
[----:B------:R-:W-:Y:S05]  /*00c0*/  @P0 EXIT ;  /* 0x000000000000094d */ /* 0x000fea0003800000 */
[----:B------:R-:W0:Y:S01]  /*00d0*/  LDC.64 R4, c[0x0][0x380] ;  /* 0x0000e000ff047b82 */ /* 0x000e220000000a00 */
[----:B------:R-:W1:Y:S01]  /*00e0*/  LDCU.64 UR14, c[0x0][0x358] ;  /* 0x00006b00ff0e77ac */ /* 0x000e620008000a00 */
[----:B------:R-:W-:-:S04]  /*00f0*/  IMAD R3, R3, UR6, R0 ;  /* 0x0000000603037c24 */ /* 0x000fc8000f8e0200 */
[----:B0-----:R-:W-:-:S06]  /*0100*/  IMAD.WIDE R4, R3, 0x4, R4 ;  /* 0x0000000403047825 */ /* 0x001fcc00078e0204 */
[----:B-1----:R-:W2:Y:S01]  /*0110*/  LDG.E R4, desc[UR14][R4.64] ;  /* 0x0000000e04047981 */ /* 0x002ea2000c1e1900 */
[----:B------:R-:W0:Y:S01]  /*0120*/  S2UR UR5, SR_CgaCtaId ;  /* 0x00000000000579c3 */ /* 0x000e220000008800 */
[----:B------:R-:W-:Y:S01]  /*0130*/  UMOV UR4, 0x400 ;  /* 0x0000040000047882 */ /* 0x000fe20000000000 */
[----:B------:R-:W-:Y:S01]  /*0140*/  LEA R0, R9, R2, 0x4 ;  /* 0x0000000209007211 */ /* 0x000fe200078e20ff */
[----:B0-----:R-:W-:Y:S01]  /*0150*/  ULEA UR4, UR5, UR4, 0x18 ;  /* 0x0000000405047291 */ /* 0x001fe2000f8ec0ff */
[----:B------:R-:W0:Y:S05]  /*0160*/  LDCU UR5, c[0x0][0x390] ;  /* 0x00007200ff0577ac */ /* 0x000e2a0008000800 */
[----:B------:R-:W-:Y:S01]  /*0170*/  LEA R7, R0, UR4, 0x2 ;  /* 0x0000000400077c11 */ /* 0x000fe2000f8e10ff */
[----:B0-----:R-:W-:-:S02]  /*0180*/  UISETP.GT.AND UP0, UPT, UR5, -0x1, UPT ;  /* 0xffffffff0500788c */ /* 0x001fc4000bf04270 */
[----:B------:R-:W-:Y:S02]  /*0190*/  UIADD3 UR6, UPT, UPT, -UR5, URZ, URZ ;  /* 0x000000ff05067290 */ /* 0x000fe4000fffe1ff */
[----:B------:R-:W-:Y:S02]  /*01a0*/  USHF.L.U32 UR4, UR5, 0x1, URZ ;  /* 0x0000000105047899 */ /* 0x000fe400080006ff */
[----:B------:R-:W-:Y:S01]  /*01b0*/  UIADD3 UR7, UPT, UPT, -UR5, 0x1, URZ ;  /* 0x0000000105077890 */ /* 0x000fe2000fffe1ff */
[----:B--2---:R0:W-:Y:S01]  /*01c0*/  STS [R7], R4 ;  /* 0x0000000407007388 */ /* 0x0041e20000000800 */
[----:B------:R-:W-:Y:S06]  /*01d0*/  BAR.SYNC.DEFER_BLOCKING 0x0 ;  /* 0x0000000000007b1d */ /* 0x000fec0000010000 */
[----:B------:R-:W-:Y:S05]  /*01e0*/  BRA.U UP0, `(.L_x_0) ;  /* 0x00000011009c7547 */ /* 0x000fea000b800000 */
[----:B0-----:R-:W0:Y:S01]  /*01f0*/  LDC R4, c[0x0][0x398] ;  /* 0x0000e600ff047b82 */ /* 0x001e220000000800 */
[----:B------:R-:W-:Y:S01]  /*0200*/  MOV R5, 0x7f800000 ;  /* 0x7f80000000057802 */ /* 0x000fe20000000f00 */
[----:B------:R-:W1:Y:S04]  /*0210*/  FCHK P0, -RZ, RZ ;  /* 0x000000ffff007302 */ /* 0x000e680000000100 */
[----:B------:R-:W-:-:S04]  /*0220*/  FFMA R0, -RZ, R5, 1 ;  /* 0x3f800000ff007423 */ /* 0x000fc80000000105 */
[----:B------:R-:W-:-:S04]  /*0230*/  FFMA R0, R0, R5, +INF ;  /* 0x7f80000000007423 */ /* 0x000fc80000000005 */
[----:B------:R-:W-:-:S04]  /*0240*/  FFMA R5, -RZ, R0, RZ ;  /* 0x00000000ff057223 */ /* 0x000fc800000001ff */
[----:B------:R-:W-:-:S04]  /*0250*/  FFMA R6, -RZ, R5, -RZ ;  /* 0x00000005ff067223 */ /* 0x000fc800000009ff */
[----:B------:R-:W-:Y:S01]  /*0260*/  FFMA R5, R0, R6, R5 ;  /* 0x0000000600057223 */ /* 0x000fe20000000005 */
[----:B0-----:R-:W-:Y:S01]  /*0270*/  FMUL R4, R4, R4 ;  /* 0x0000000404047220 */ /* 0x001fe20000400000 */
[----:B-1----:R-:W-:Y:S06]  /*0280*/  @!P0 BRA `(.L_x_1) ;  /* 0x0000000000148947 */ /* 0x002fec0003800000 */
[----:B------:R-:W-:Y:S01]  /*0290*/  HFMA2 R0, -RZ, RZ, -0.0 , 0 ;  /* 0x80000000ff007431 */ /* 0x000fe200000001ff */
[----:B------:R-:W-:Y:S02]  /*02a0*/  MOV R5, RZ ;  /* 0x000000ff00057202 */ /* 0x000fe40000000f00 */
[----:B------:R-:W-:-:S07]  /*02b0*/  MOV R8, 0x2d0 ;  /* 0x000002d000087802 */ /* 0x000fce0000000f00 */
[----:B------:R-:W-:Y:S05]  /*02c0*/  CALL.REL.NOINC `($__internal_0_$__cuda_sm3x_div_rn_noftz_f32_slowpath) ;  /* 0x0000004400a07944 */ /* 0x000fea0003c00000 */
[----:B------:R-:W-:-:S07]  /*02d0*/  MOV R5, R0 ;  /* 0x0000000000057202 */ /* 0x000fce0000000f00 */
.L_x_1:
[----:B------:R-:W0:Y:S01]  /*02e0*/  MUFU.RCP R7, R4 ;  /* 0x0000000400077308 */ /* 0x000e220000001000 */
[----:B------:R-:W-:Y:S07]  /*02f0*/  BSSY.RECONVERGENT B0, `(.L_x_2) ;  /* 0x000000c000007945 */ /* 0x000fee0003800200 */
[----:B------:R-:W1:Y:S01]  /*0300*/  FCHK P0, R5, R4 ;  /* 0x0000000405007302 */ /* 0x000e620000000000 */
[----:B0-----:R-:W-:-:S04]  /*0310*/  FFMA R0, R7, -R4, 1 ;  /* 0x3f80000007007423 */ /* 0x001fc80000000804 */
[----:B------:R-:W-:-:S04]  /*0320*/  FFMA R0, R7, R0, R7 ;  /* 0x0000000007007223 */ /* 0x000fc80000000007 */
[----:B------:R-:W-:-:S04]  /*0330*/  FFMA R6, R0, R5, RZ ;  /* 0x0000000500067223 */ /* 0x000fc800000000ff */
[----:B------:R-:W-:-:S04]  /*0340*/  FFMA R7, R6, -R4, R5 ;  /* 0x8000000406077223 */ /* 0x000fc80000000005 */
[----:B------:R-:W-:Y:S01]  /*0350*/  FFMA R0, R0, R7, R6 ;  /* 0x0000000700007223 */ /* 0x000fe20000000006 */
[----:B-1----:R-:W-:Y:S06]  /*0360*/  @!P0 BRA `(.L_x_3) ;  /* 0x0000000000108947 */ /* 0x002fec0003800000 */
[----:B------:R-:W-:Y:S02]  /*0370*/  MOV R0, R5 ;  /* 0x0000000500007202 */ /* 0x000fe40000000f00 */
[----:B------:R-:W-:Y:S02]  /*0380*/  MOV R5, R4 ;  /* 0x0000000400057202 */ /* 0x000fe40000000f00 */
[----:B------:R-:W-:-:S07]  /*0390*/  MOV R8, 0x3b0 ;  /* 0x000003b000087802 */ /* 0x000fce0000000f00 */
[----:B------:R-:W-:Y:S05]  /*03a0*/  CALL.REL.NOINC `($__internal_0_$__cuda_sm3x_div_rn_noftz_f32_slowpath) ;  /* 0x0000004400687944 */ /* 0x000fea0003c00000 */
.L_x_3:
[----:B------:R-:W-:Y:S05]  /*03b0*/  BSYNC.RECONVERGENT B0 ;  /* 0x0000000000007941 */ /* 0x000fea0003800200 */
.L_x_2:
[----:B------:R-:W-:Y:S01]  /*03c0*/  HFMA2 R5, -RZ, RZ, 0.96630859375, -0.0022525787353515625 ;  /* 0x3bbb989dff057431 */ /* 0x000fe200000001ff */
[----:B------:R-:W-:-:S04]  /*03d0*/  MOV R7, 0x437c0000 ;  /* 0x437c000000077802 */ /* 0x000fc80000000f00 */
[----:B------:R-:W-:-:S04]  /*03e0*/  FFMA.SAT R4, R0, R5, 0.5 ;  /* 0x3f00000000047423 */ /* 0x000fc80000002005 */
[----:B------:R-:W-:-:S04]  /*03f0*/  FFMA.RM R4, R4, R7, 12582913 ;  /* 0x4b40000104047423 */ /* 0x000fc80000004007 */
[----:B------:R-:W-:-:S04]  /*0400*/  FADD R5, R4, -12583039 ;  /* 0xcb40007f04057421 */ /* 0x000fc80000000000 */
[----:B------:R-:W-:-:S04]  /*0410*/  FFMA R5, R0, 1.4426950216293334961, -R5 ;  /* 0x3fb8aa3b00057823 */ /* 0x000fc80000000805 */
[----:B------:R-:W-:Y:S01]  /*0420*/  FFMA R5, R0, 1.925963033500011079e-08, R5 ;  /* 0x32a5706000057823 */ /* 0x000fe20000000005 */
[----:B------:R-:W-:-:S03]  /*0430*/  SHF.L.U32 R0, R4, 0x17, RZ ;  /* 0x0000001704007819 */ /* 0x000fc600000006ff */
[----:B------:R-:W0:Y:S02]  /*0440*/  MUFU.EX2 R7, R5 ;  /* 0x0000000500077308 */ /* 0x000e240000000800 */
[----:B0-----:R-:W-:-:S04]  /*0450*/  FFMA R4, R0, R7, RZ ;  /* 0x0000000700047223 */ /* 0x001fc800000000ff */
[----:B------:R-:W-:-:S04]  /*0460*/  FFMA R4, R0, R7, R4 ;  /* 0x0000000700047223 */ /* 0x000fc80000000004 */
        /* <DEDUP_REMOVED lines=253> */
[----:B------:R-:W-:Y:S01]  /*1440*/  FFMA R7, R0, R7, R4 ;  /* 0x0000000700077223 */ /* 0x000fe20000000004 */
[----:B------:R-:W-:Y:S06]  /*1450*/  BRA `(.L_x_4) ;  /* 0x0000001000f87947 */ /* 0x000fec0003800000 */
.L_x_0:
[----:B------:R-:W-:Y:S01]  /*1460*/  ULOP3.LUT UR4, UR4, 0xfffffffc, URZ, 0xc0, !UPT ;  /* 0xfffffffc04047892 */ /* 0x000fe2000f8ec0ff */
[----:B------:R-:W-:Y:S01]  /*1470*/  MOV R5, UR5 ;  /* 0x0000000500057c02 */ /* 0x000fe20008000f00 */
[----:B0-----:R-:W-:Y:S01]  /*1480*/  HFMA2 R7, -RZ, RZ, 0, 0 ;  /* 0x00000000ff077431 */ /* 0x001fe200000001ff */
[C---:B------:R-:W-:Y:S01]  /*1490*/  IADD3 R4, PT, PT, R2.reuse, -UR5, RZ ;  /* 0x8000000502047c10 */ /* 0x040fe2000fffe0ff */
[----:B------:R-:W-:Y:S01]  /*14a0*/  UIADD3 UR13, UPT, UPT, -UR4, URZ, URZ ;  /* 0x000000ff040d7290 */ /* 0x000fe2000fffe1ff */
[----:B------:R-:W-:Y:S02]  /*14b0*/  IADD3 R6, PT, PT, R2, -0x1, R5 ;  /* 0xffffffff02067810 */ /* 0x000fe40007ffe005 */
[----:B------:R-:W-:-:S09]  /*14c0*/  UMOV UR4, URZ ;  /* 0x000000ff00047c82 */ /* 0x000fd20008000000 */
.L_x_27:
[----:B------:R-:W-:-:S05]  /*14d0*/  UMOV UR5, URZ ;  /* 0x000000ff00057c82 */ /* 0x000fca0008000000 */
.L_x_26:
[----:B------:R-:W-:Y:S01]  /*14e0*/  HFMA2 R10, -RZ, RZ, 0, 0 ;  /* 0x00000000ff0a7431 */ /* 0x000fe200000001ff */
[----:B------:R-:W-:Y:S01]  /*14f0*/  MOV R0, RZ ;  /* 0x000000ff00007202 */ /* 0x000fe20000000f00 */
[----:B------:R-:W-:-:S06]  /*1500*/  UMOV UR8, UR6 ;  /* 0x0000000600087c82 */ /* 0x000fcc0008000000 */
.L_x_21:
[----:B------:R-:W0:Y:S01]  /*1510*/  LDCU UR10, c[0x0][0x390] ;  /* 0x00007200ff0a77ac */ /* 0x000e220008000800 */
[----:B------:R-:W-:Y:S01]  /*1520*/  IADD3 R8, PT, PT, R9, UR8, RZ ;  /* 0x0000000809087c10 */ /* 0x000fe2000fffe0ff */
[----:B------:R-:W-:-:S03]  /*1530*/  UIADD3 UR18, UPT, UPT, UR8, UR4, URZ ;  /* 0x0000000408127290 */ /* 0x000fc6000fffe0ff */
[----:B------:R-:W-:Y:S01]  /*1540*/  ISETP.GT.U32.AND P0, PT, R8, 0xf, PT ;  /* 0x0000000f0800780c */ /* 0x000fe20003f04070 */
[----:B------:R-:W-:Y:S01]  /*1550*/  UMOV UR9, UR8 ;  /* 0x0000000800097c82 */ /* 0x000fe20008000000 */
[----:B------:R-:W-:Y:S02]  /*1560*/  UISETP.GT.U32.AND UP1, UPT, UR18, 0xf, UPT ;  /* 0x0000000f1200788c */ /* 0x000fe4000bf24070 */
[----:B0-----:R-:W-:-:S09]  /*1570*/  UISETP.GE.U32.AND UP0, UPT, UR10, 0x2, UPT ;  /* 0x000000020a00788c */ /* 0x001fd2000bf06070 */
[----:B------:R-:W-:Y:S01]  /*1580*/  @P0 IADD3 R8, PT, PT, R9, -UR8, RZ ;  /* 0x8000000809080c10 */ /* 0x000fe2000fffe0ff */
[----:B------:R-:W-:Y:S02]  /*1590*/  @UP1 UIADD3 UR18, UPT, UPT, -UR8, UR4, URZ ;  /* 0x0000000408121290 */ /* 0x000fe4000fffe1ff */
[----:B------:R-:W-:Y:S01]  /*15a0*/  UISETP.NE.AND UP1, UPT, UR9, UR10, UPT ;  /* 0x0000000a0900728c */ /* 0x000fe2000bf25270 */
[----:B------:R-:W-:Y:S01]  /*15b0*/  IADD3 R5, PT, PT, R8, -R9, RZ ;  /* 0x8000000908057210 */ /* 0x000fe20007ffe0ff */
[----:B------:R-:W-:Y:S01]  /*15c0*/  UIADD3 UR8, UPT, UPT, UR8, 0x1, URZ ;  /* 0x0000000108087890 */ /* 0x000fe2000fffe0ff */
[----:B------:R-:W-:Y:S01]  /*15d0*/  UMOV UR9, UR6 ;  /* 0x0000000600097c82 */ /* 0x000fe20008000000 */
[----:B------:R-:W-:Y:S10]  /*15e0*/  BRA.U !UP0, `(.L_x_5) ;  /* 0x0000000908387547 */ /* 0x000ff4000b800000 */
[----:B------:R-:W-:Y:S01]  /*15f0*/  ISETP.NE.AND P0, PT, R8, R9, PT ;  /* 0x000000090800720c */ /* 0x000fe20003f05270 */
[----:B------:R-:W-:Y:S01]  /*1600*/  UIADD3 UR19, UPT, UPT, UR5, -UR10, URZ ;  /* 0x8000000a05137290 */ /* 0x000fe2000fffe0ff */
[----:B------:R-:W-:Y:S01]  /*1610*/  MOV R12, R4 ;  /* 0x00000004000c7202 */ /* 0x000fe20000000f00 */
[----:B------:R-:W-:Y:S01]  /*1620*/  UIADD3 UR9, UPT, UPT, UR5, -0x1, UR10 ;  /* 0xffffffff05097890 */ /* 0x000fe2000fffe00a */
[----:B------:R-:W-:Y:S01]  /*1630*/  MOV R13, R6 ;  /* 0x00000006000d7202 */ /* 0x000fe20000000f00 */
[----:B------:R-:W-:Y:S01]  /*1640*/  UMOV UR11, UR7 ;  /* 0x00000007000b7c82 */ /* 0x000fe20008000000 */
[----:B------:R-:W-:-:S09]  /*1650*/  UMOV UR10, UR13 ;  /* 0x0000000d000a7c82 */ /* 0x000fd20008000000 */
.L_x_14:
[C---:B------:R-:W-:Y:S01]  /*1660*/  IADD3 R11, PT, PT, R12.reuse, 0x3, RZ ;  /* 0x000000030c0b7810 */ /* 0x040fe20007ffe0ff */
[----:B------:R-:W-:Y:S01]  /*1670*/  BSSY.RECONVERGENT B0, `(.L_x_6) ;  /* 0x0000029000007945 */ /* 0x000fe20003800200 */
[C---:B------:R-:W-:Y:S02]  /*1680*/  ISETP.GT.U32.AND P1, PT, R12.reuse, 0xf, PT ;  /* 0x0000000f0c00780c */ /* 0x040fe40003f24070 */
[----:B------:R-:W-:Y:S02]  /*1690*/  ISETP.GT.U32.AND P4, PT, R11, 0xf, PT ;  /* 0x0000000f0b00780c */ /* 0x000fe40003f84070 */
[----:B------:R-:W-:Y:S02]  /*16a0*/  IADD3 R17, PT, PT, R13, 0x1, RZ ;  /* 0x000000010d117810 */ /* 0x000fe40007ffe0ff */
[----:B------:R-:W-:Y:S02]  /*16b0*/  IADD3 R15, PT, PT, R12, 0x2, RZ ;  /* 0x000000020c0f7810 */ /* 0x000fe40007ffe0ff */
[----:B------:R-:W-:-:S02]  /*16c0*/  SEL R19, R17, R12, P1 ;  /* 0x0000000c11137207 */ /* 0x000fc40000800000 */
[----:B------:R-:W-:Y:S02]  /*16d0*/  ISETP.GT.U32.AND P3, PT, R15, 0xf, PT ;  /* 0x0000000f0f00780c */ /* 0x000fe40003f64070 */
[----:B------:R-:W-:-:S03]  /*16e0*/  IADD3 R14, PT, PT, R12, 0x1, RZ ;  /* 0x000000010c0e7810 */ /* 0x000fc60007ffe0ff */
[----:B------:R-:W-:Y:S02]  /*16f0*/  @P4 IADD3 R11, PT, PT, R13, -0x2, RZ ;  /* 0xfffffffe0d0b4810 */ /* 0x000fe40007ffe0ff */
[----:B------:R-:W-:Y:S02]  /*1700*/  ISETP.EQ.AND P4, PT, R19, R2, PT ;  /* 0x000000021300720c */ /* 0x000fe40003f82270 */
[----:B------:R-:W-:-:S04]  /*1710*/  ISETP.GT.U32.AND P2, PT, R14, 0xf, PT ;  /* 0x0000000f0e00780c */ /* 0x000fc80003f44070 */
[C---:B------:R-:W-:Y:S02]  /*1720*/  SEL R17, R13.reuse, R14, P2 ;  /* 0x0000000e0d117207 */ /* 0x040fe40001000000 */
[----:B------:R-:W-:Y:S02]  /*1730*/  @P3 IADD3 R15, PT, PT, R13, -0x1, RZ ;  /* 0xffffffff0d0f3810 */ /* 0x000fe40007ffe0ff */
[-C--:B------:R-:W-:Y:S02]  /*1740*/  ISETP.EQ.AND P3, PT, R17, R2.reuse, PT ;  /* 0x000000021100720c */ /* 0x080fe40003f62270 */
[-C--:B------:R-:W-:Y:S02]  /*1750*/  ISETP.EQ.AND P1, PT, R15, R2.reuse, PT ;  /* 0x000000020f00720c */ /* 0x080fe40003f22270 */
[----:B------:R-:W-:Y:S01]  /*1760*/  ISETP.EQ.AND P2, PT, R11, R2, PT ;  /* 0x000000020b00720c */ /* 0x000fe20003f42270 */
[----:B------:R-:W-:-:S12]  /*1770*/  @!P0 BRA P4, `(.L_x_7) ;  /* 0x0000000000608947 */ /* 0x000fd80002000000 */
[----:B------:R-:W0:Y:S01]  /*1780*/  S2UR UR17, SR_CgaCtaId ;  /* 0x00000000001179c3 */ /* 0x000e220000008800 */
[----:B------:R-:W-:Y:S01]  /*1790*/  UIADD3 UR12, UPT, UPT, UR9, 0x1, URZ ;  /* 0x00000001090c7890 */ /* 0x000fe2000fffe0ff */
[----:B------:R-:W-:Y:S01]  /*17a0*/  LEA R14, R8, R19, 0x4 ;  /* 0x00000013080e7211 */ /* 0x000fe200078e20ff */
[----:B------:R-:W-:Y:S01]  /*17b0*/  UISETP.GT.U32.AND UP0, UPT, UR19, 0xf, UPT ;  /* 0x0000000f1300788c */ /* 0x000fe2000bf04070 */
[----:B------:R-:W-:-:S03]  /*17c0*/  UMOV UR16, 0x400 ;  /* 0x0000040000107882 */ /* 0x000fc60000000000 */
[----:B------:R-:W-:-:S04]  /*17d0*/  USEL UR12, UR12, UR19, UP0 ;  /* 0x000000130c0c7287 */ /* 0x000fc80008000000 */
[----:B------:R-:W-:Y:S02]  /*17e0*/  ULEA UR12, UR18, UR12, 0x4 ;  /* 0x0000000c120c7291 */ /* 0x000fe4000f8e20ff */
[----:B0-----:R-:W-:-:S04]  /*17f0*/  ULEA UR16, UR17, UR16, 0x18 ;  /* 0x0000001011107291 */ /* 0x001fc8000f8ec0ff */
[----:B------:R-:W-:Y:S02]  /*1800*/  ULEA UR12, UR12, UR16, 0x2 ;  /* 0x000000100c0c7291 */ /* 0x000fe4000f8e10ff */
[----:B------:R-:W-:Y:S02]  /*1810*/  LEA R18, R14, UR16, 0x2 ;  /* 0x000000100e127c11 */ /* 0x000fe4000f8e10ff */
[----:B------:R-:W-:Y:S02]  /*1820*/  IADD3 R14, PT, PT, R19, -R2, RZ ;  /* 0x80000002130e7210 */ /* 0x000fe40007ffe0ff */
[----:B------:R-:W-:Y:S02]  /*1830*/  IABS R19, R5 ;  /* 0x0000000500137213 */ /* 0x000fe40000000000 */
[----:B------:R-:W-:Y:S01]  /*1840*/  LDS R18, [R18] ;  /* 0x0000000012127984 */ /* 0x000fe20000000800 */
[----:B------:R-:W-:-:S03]  /*1850*/  IABS R14, R14 ;  /* 0x0000000e000e7213 */ /* 0x000fc60000000000 */
[----:B------:R-:W0:Y:S01]  /*1860*/  LDS R21, [UR12] ;  /* 0x0000000cff157984 */ /* 0x000e220008000800 */
[----:B------:R-:W-:-:S04]  /*1870*/  IADD3 R14, PT, PT, R14, R19, RZ ;  /* 0x000000130e0e7210 */ /* 0x000fc80007ffe0ff */
[----:B------:R-:W-:-:S04]  /*1880*/  IADD3 R16, PT, PT, R14, 0x1, RZ ;  /* 0x000000010e107810 */ /* 0x000fc80007ffe0ff */
[----:B------:R-:W-:-:S04]  /*1890*/  ISETP.GE.U32.AND P4, PT, R16, 0x3, PT ;  /* 0x000000031000780c */ /* 0x000fc80003f86070 */
[----:B------:R-:W-:-:S04]  /*18a0*/  SEL R19, R14, RZ, !P4 ;  /* 0x000000ff0e137207 */ /* 0x000fc80006000000 */
[-C--:B------:R-:W-:Y:S02]  /*18b0*/  I2FP.F32.S32 R14, R19.reuse ;  /* 0x00000013000e7245 */ /* 0x080fe40000201400 */
[----:B------:R-:W-:Y:S01]  /*18c0*/  IADD3 R10, PT, PT, R10, R19, RZ ;  /* 0x000000130a0a7210 */ /* 0x000fe20007ffe0ff */
[----:B0-----:R-:W-:-:S04]  /*18d0*/  FADD R18, R18, -R21 ;  /* 0x8000001512127221 */ /* 0x001fc80000000000 */
[----:B------:R-:W-:-:S04]  /*18e0*/  FMUL R21, R18, R18 ;  /* 0x0000001212157220 */ /* 0x000fc80000400000 */
[----:B------:R-:W-:-:S07]  /*18f0*/  FFMA R0, R21, R14, R0 ;  /* 0x0000000e15007223 */ /* 0x000fce0000000000 */
.L_x_7:
[----:B------:R-:W-:Y:S05]  /*1900*/  BSYNC.RECONVERGENT B0 ;  /* 0x0000000000007941 */ /* 0x000fea0003800200 */
.L_x_6:
[----:B------:R-:W-:Y:S04]  /*1910*/  BSSY.RECONVERGENT B0, `(.L_x_8) ;  /* 0x000001b000007945 */ /* 0x000fe80003800200 */
[----:B------:R-:W-:Y:S05]  /*1920*/  @!P0 BRA P3, `(.L_x_9) ;  /* 0x0000000000648947 */ /* 0x000fea0001800000 */
[----:B------:R-:W0:Y:S01]  /*1930*/  S2UR UR17, SR_CgaCtaId ;  /* 0x00000000001179c3 */ /* 0x000e220000008800 */
[----:B------:R-:W-:Y:S01]  /*1940*/  UIADD3 UR12, UPT, UPT, UR19, 0x1, URZ ;  /* 0x00000001130c7890 */ /* 0x000fe2000fffe0ff */
[----:B------:R-:W-:Y:S01]  /*1950*/  LEA R14, R8, R17, 0x4 ;  /* 0x00000011080e7211 */ /* 0x000fe200078e20ff */
[----:B------:R-:W-:Y:S01]  /*1960*/  UMOV UR16, 0x400 ;  /* 0x0000040000107882 */ /* 0x000fe20000000000 */
[----:B------:R-:W-:Y:S01]  /*1970*/  IADD3 R17, PT, PT, R17, -R2, RZ ;  /* 0x8000000211117210 */ /* 0x000fe20007ffe0ff */
[----:B------:R-:W-:Y:S01]  /*1980*/  UISETP.GT.U32.AND UP0, UPT, UR12, 0xf, UPT ;  /* 0x0000000f0c00788c */ /* 0x000fe2000bf04070 */
[----:B------:R-:W-:-:S03]  /*1990*/  IABS R16, R5 ;  /* 0x0000000500107213 */ /* 0x000fc60000000000 */
[----:B------:R-:W-:-:S04]  /*19a0*/  USEL UR12, UR9, UR12, UP0 ;  /* 0x0000000c090c7287 */ /* 0x000fc80008000000 */
[----:B------:R-:W-:Y:S02]  /*19b0*/  ULEA UR12, UR18, UR12, 0x4 ;  /* 0x0000000c120c7291 */ /* 0x000fe4000f8e20ff */
[----:B0-----:R-:W-:-:S04]  /*19c0*/  ULEA UR16, UR17, UR16, 0x18 ;  /* 0x0000001011107291 */ /* 0x001fc8000f8ec0ff */
[----:B------:R-:W-:Y:S02]  /*19d0*/  ULEA UR12, UR12, UR16, 0x2 ;  /* 0x000000100c0c7291 */ /* 0x000fe4000f8e10ff */
[----:B------:R-:W-:Y:S02]  /*19e0*/  LEA R18, R14, UR16, 0x2 ;  /* 0x000000100e127c11 */ /* 0x000fe4000f8e10ff */
[----:B------:R-:W-:Y:S02]  /*19f0*/  IABS R14, R17 ;  /* 0x00000011000e7213 */ /* 0x000fe40000000000 */
[----:B------:R-:W-:Y:S02]  /*1a00*/  MOV R17, R16 ;  /* 0x0000001000117202 */ /* 0x000fe40000000f00 */
[----:B------:R-:W-:Y:S02]  /*1a10*/  LDS R18, [R18] ;  /* 0x0000000012127984 */ /* 0x000fe40000000800 */
[----:B------:R-:W-:-:S02]  /*1a20*/  IADD3 R14, PT, PT, R17, R14, RZ ;  /* 0x0000000e110e7210 */ /* 0x000fc40007ffe0ff */
[----:B------:R-:W0:Y:S02]  /*1a30*/  LDS R19, [UR12] ;  /* 0x0000000cff137984 */ /* 0x000e240008000800 */
        /* <DEDUP_REMOVED lines=8> */
.L_x_9:
[----:B------:R-:W-:Y:S05]  /*1ac0*/  BSYNC.RECONVERGENT B0 ;  /* 0x0000000000007941 */ /* 0x000fea0003800200 */
.L_x_8:
        /* <DEDUP_REMOVED lines=8> */
[----:B------:R-:W-:-:S10]  /*1b50*/  IABS R18, R5 ;  /* 0x0000000500127213 */ /* 0x000fd40000000000 */
[----:B------:R-:W-:-:S04]  /*1b60*/  @UP0 UIADD3 UR12, UPT, UPT, UR9, -0x1, URZ ;  /* 0xffffffff090c0890 */ /* 0x000fc8000fffe0ff */
        /* <DEDUP_REMOVED lines=17> */
.L_x_11:
[----:B------:R-:W-:Y:S05]  /*1c80*/  BSYNC.RECONVERGENT B0 ;  /* 0x0000000000007941 */ /* 0x000fea0003800200 */
.L_x_10:
[----:B------:R-:W-:Y:S04]  /*1c90*/  BSSY.RECONVERGENT B0, `(.L_x_12) ;  /* 0x000001a000007945 */ /* 0x000fe80003800200 */
[----:B------:R-:W-:Y:S05]  /*1ca0*/  @!P0 BRA P2, `(.L_x_13) ;  /* 0x0000000000608947 */ /* 0x000fea0001000000 */
[----:B------:R-:W0:Y:S01]  /*1cb0*/  S2UR UR17, SR_CgaCtaId ;  /* 0x00000000001179c3 */ /* 0x000e220000008800 */
[----:B------:R-:W-:Y:S01]  /*1cc0*/  UIADD3 UR12, UPT, UPT, UR19, 0x3, URZ ;  /* 0x00000003130c7890 */ /* 0x000fe2000fffe0ff */
[----:B------:R-:W-:Y:S01]  /*1cd0*/  LEA R14, R8, R11, 0x4 ;  /* 0x0000000b080e7211 */ /* 0x000fe200078e20ff */
[----:B------:R-:W-:Y:S01]  /*1ce0*/  UMOV UR16, 0x400 ;  /* 0x0000040000107882 */ /* 0x000fe20000000000 */
[----:B------:R-:W-:Y:S01]  /*1cf0*/  IADD3 R11, PT, PT, R11, -R2, RZ ;  /* 0x800000020b0b7210 */ /* 0x000fe20007ffe0ff */
[----:B------:R-:W-:-:S03]  /*1d00*/  UISETP.GT.U32.AND UP0, UPT, UR12, 0xf, UPT ;  /* 0x0000000f0c00788c */ /* 0x000fc6000bf04070 */
[----:B------:R-:W-:-:S08]  /*1d10*/  IABS R11, R11 ;  /* 0x0000000b000b7213 */ /* 0x000fd00000000000 */
[----:B------:R-:W-:-:S04]  /*1d20*/  @UP0 UIADD3 UR12, UPT, UPT, UR9, -0x2, URZ ;  /* 0xfffffffe090c0890 */ /* 0x000fc8000fffe0ff */
[----:B------:R-:W-:Y:S02]  /*1d30*/  ULEA UR12, UR18, UR12, 0x4 ;  /* 0x0000000c120c7291 */ /* 0x000fe4000f8e20ff */
[----:B0-----:R-:W-:-:S04]  /*1d40*/  ULEA UR16, UR17, UR16, 0x18 ;  /* 0x0000001011107291 */ /* 0x001fc8000f8ec0ff */
[----:B------:R-:W-:Y:S02]  /*1d50*/  ULEA UR12, UR12, UR16, 0x2 ;  /* 0x000000100c0c7291 */ /* 0x000fe4000f8e10ff */
[----:B------:R-:W-:Y:S02]  /*1d60*/  LEA R15, R14, UR16, 0x2 ;  /* 0x000000100e0f7c11 */ /* 0x000fe4000f8e10ff */
[----:B------:R-:W-:-:S04]  /*1d70*/  IABS R14, R5 ;  /* 0x00000005000e7213 */ /* 0x000fc80000000000 */
[----:B------:R-:W-:Y:S01]  /*1d80*/  LDS R15, [R15] ;  /* 0x000000000f0f7984 */ /* 0x000fe20000000800 */
[----:B------:R-:W-:-:S03]  /*1d90*/  IADD3 R11, PT, PT, R14, R11, RZ ;  /* 0x0000000b0e0b7210 */ /* 0x000fc60007ffe0ff */
[----:B------:R-:W0:Y:S01]  /*1da0*/  LDS R16, [UR12] ;  /* 0x0000000cff107984 */ /* 0x000e220008000800 */
        /* <DEDUP_REMOVED lines=8> */
.L_x_13:
[----:B------:R-:W-:Y:S05]  /*1e30*/  BSYNC.RECONVERGENT B0 ;  /* 0x0000000000007941 */ /* 0x000fea0003800200 */
.L_x_12:
[----:B------:R-:W-:Y:S01]  /*1e40*/  UIADD3 UR10, UPT, UPT, UR10, 0x4, URZ ;  /* 0x000000040a0a7890 */ /* 0x000fe2000fffe0ff */
[----:B------:R-:W-:Y:S01]  /*1e50*/  IADD3 R13, PT, PT, R13, -0x4, RZ ;  /* 0xfffffffc0d0d7810 */ /* 0x000fe20007ffe0ff */
[----:B------:R-:W-:Y:S01]  /*1e60*/  UIADD3 UR11, UPT, UPT, UR11, 0x4, URZ ;  /* 0x000000040b0b7890 */ /* 0x000fe2000fffe0ff */
[----:B------:R-:W-:Y:S01]  /*1e70*/  IADD3 R12, PT, PT, R12, 0x4, RZ ;  /* 0x000000040c0c7810 */ /* 0x000fe20007ffe0ff */
[----:B------:R-:W-:Y:S02]  /*1e80*/  UISETP.NE.AND UP0, UPT, UR10, URZ, UPT ;  /* 0x000000ff0a00728c */ /* 0x000fe4000bf05270 */
[----:B------:R-:W-:Y:S02]  /*1e90*/  UIADD3 UR9, UPT, UPT, UR9, -0x4, URZ ;  /* 0xfffffffc09097890 */ /* 0x000fe4000fffe0ff */
[----:B------:R-:W-:-:S05]  /*1ea0*/  UIADD3 UR19, UPT, UPT, UR19, 0x4, URZ ;  /* 0x0000000413137890 */ /* 0x000fca000fffe0ff */
[----:B------:R-:W-:Y:S07]  /*1eb0*/  BRA.U UP0, `(.L_x_14) ;  /* 0xfffffff500e87547 */ /* 0x000fee000b83ffff */
[----:B------:R-:W-:-:S12]  /*1ec0*/  UIADD3 UR9, UPT, UPT, UR11, -0x1, URZ ;  /* 0xffffffff0b097890 */ /* 0x000fd8000fffe0ff */
.L_x_5:
[----:B------:R-:W0:Y:S02]  /*1ed0*/  LDCU UR10, c[0x0][0x390] ;  /* 0x00007200ff0a77ac */ /* 0x000e240008000800 */
[----:B0-----:R-:W-:-:S09]  /*1ee0*/  ULOP3.LUT UP0, URZ, UR10, 0x1, URZ, 0xc0, !UPT ;  /* 0x000000010aff7892 */ /* 0x001fd2000f80c0ff */
[----:B------:R-:W-:Y:S05]  /*1ef0*/  BRA.U !UP0, `(.L_x_15) ;  /* 0x00000005080c7547 */ /* 0x000fea000b800000 */
[C---:B------:R-:W-:Y:S01]  /*1f00*/  IADD3 R12, PT, PT, R2.reuse, UR9, RZ ;  /* 0x00000009020c7c10 */ /* 0x040fe2000fffe0ff */
[----:B------:R-:W-:Y:S02]  /*1f10*/  UIADD3 UR11, UPT, UPT, UR9, UR5, URZ ;  /* 0x00000005090b7290 */ /* 0x000fe4000fffe0ff */
[----:B------:R-:W-:Y:S01]  /*1f20*/  IADD3 R11, PT, PT, R2, -UR9, RZ ;  /* 0x80000009020b7c10 */ /* 0x000fe2000fffe0ff */
[----:B------:R-:W-:Y:S01]  /*1f30*/  BSSY.RECONVERGENT B0, `(.L_x_16) ;  /* 0x0000020000007945 */ /* 0x000fe20003800200 */
[----:B------:R-:W-:Y:S02]  /*1f40*/  ISETP.GT.U32.AND P0, PT, R12, 0xf, PT ;  /* 0x0000000f0c00780c */ /* 0x000fe40003f04070 */
[----:B------:R-:W-:Y:S02]  /*1f50*/  ISETP.NE.AND P2, PT, R8, R9, PT ;  /* 0x000000090800720c */ /* 0x000fe40003f45270 */
[----:B------:R-:W-:Y:S02]  /*1f60*/  SEL R13, R11, R12, P0 ;  /* 0x0000000c0b0d7207 */ /* 0x000fe40000000000 */
[----:B------:R-:W-:-:S02]  /*1f70*/  IADD3 R11, PT, PT, R12, 0x1, RZ ;  /* 0x000000010c0b7810 */ /* 0x000fc40007ffe0ff */
[----:B------:R-:W-:Y:S02]  /*1f80*/  ISETP.EQ.AND P1, PT, R13, R2, PT ;  /* 0x000000020d00720c */ /* 0x000fe40003f22270 */
[----:B------:R-:W-:-:S11]  /*1f90*/  ISETP.GT.U32.AND P0, PT, R11, 0xf, PT ;  /* 0x0000000f0b00780c */ /* 0x000fd60003f04070 */
[----:B------:R-:W-:Y:S05]  /*1fa0*/  @!P2 BRA P1, `(.L_x_17) ;  /* 0x000000000060a947 */ /* 0x000fea0000800000 */
[----:B------:R-:W0:Y:S01]  /*1fb0*/  S2UR UR16, SR_CgaCtaId ;  /* 0x00000000001079c3 */ /* 0x000e220000008800 */
[----:B------:R-:W-:Y:S01]  /*1fc0*/  UIADD3 UR10, UPT, UPT, -UR9, UR5, URZ ;  /* 0x00000005090a7290 */ /* 0x000fe2000fffe1ff */
        /* <DEDUP_REMOVED lines=22> */
.L_x_17:
[----:B------:R-:W-:Y:S05]  /*2130*/  BSYNC.RECONVERGENT B0 ;  /* 0x0000000000007941 */ /* 0x000fea0003800200 */
.L_x_16:
[----:B------:R-:W-:Y:S01]  /*2140*/  UIADD3 UR12, UPT, UPT, UR9, 0x1, URZ ;  /* 0x00000001090c7890 */ /* 0x000fe2000fffe0ff */
[----:B------:R-:W-:Y:S01]  /*2150*/  BSSY.RECONVERGENT B0, `(.L_x_15) ;  /* 0x000001d000007945 */ /* 0x000fe20003800200 */
[----:B------:R-:W-:Y:S02]  /*2160*/  UIADD3 UR10, UPT, UPT, UR11, 0x1, URZ ;  /* 0x000000010b0a7890 */ /* 0x000fe4000fffe0ff */
[----:B------:R-:W-:Y:S02]  /*2170*/  UIADD3 UR9, UPT, UPT, UR9, 0x2, URZ ;  /* 0x0000000209097890 */ /* 0x000fe4000fffe0ff */
[----:B------:R-:W-:Y:S01]  /*2180*/  @P0 IADD3 R11, PT, PT, R2, -UR12, RZ ;  /* 0x8000000c020b0c10 */ /* 0x000fe2000fffe0ff */
[----:B------:R-:W-:-:S03]  /*2190*/  UISETP.GT.U32.AND UP0, UPT, UR10, 0xf, UPT ;  /* 0x0000000f0a00788c */ /* 0x000fc6000bf04070 */
[----:B------:R-:W-:-:S08]  /*21a0*/  ISETP.EQ.AND P0, PT, R11, R2, PT ;  /* 0x000000020b00720c */ /* 0x000fd00003f02270 */
[----:B------:R-:W-:-:S05]  /*21b0*/  @UP0 UIADD3 UR10, UPT, UPT, -UR12, UR5, URZ ;  /* 0x000000050c0a0290 */ /* 0x000fca000fffe1ff */
[----:B------:R-:W-:Y:S07]  /*21c0*/  @!P2 BRA P0, `(.L_x_18) ;  /* 0x000000000054a947 */ /* 0x000fee0000000000 */
[----:B------:R-:W0:Y:S01]  /*21d0*/  S2UR UR16, SR_CgaCtaId ;  /* 0x00000000001079c3 */ /* 0x000e220000008800 */
[----:B------:R-:W-:Y:S01]  /*21e0*/  UMOV UR12, 0x400 ;  /* 0x00000400000c7882 */ /* 0x000fe20000000000 */
[----:B------:R-:W-:Y:S01]  /*21f0*/  ULEA UR11, UR18, UR10, 0x4 ;  /* 0x0000000a120b7291 */ /* 0x000fe2000f8e20ff */
[----:B------:R-:W-:Y:S02]  /*2200*/  LEA R12, R8, R11, 0x4 ;  /* 0x0000000b080c7211 */ /* 0x000fe400078e20ff */
[----:B------:R-:W-:-:S04]  /*2210*/  IADD3 R11, PT, PT, R11, -R2, RZ ;  /* 0x800000020b0b7210 */ /* 0x000fc80007ffe0ff */
[----:B------:R-:W-:Y:S01]  /*2220*/  IABS R11, R11 ;  /* 0x0000000b000b7213 */ /* 0x000fe20000000000 */
        /* <DEDUP_REMOVED lines=15> */
.L_x_18:
[----:B------:R-:W-:Y:S05]  /*2320*/  BSYNC.RECONVERGENT B0 ;  /* 0x0000000000007941 */ /* 0x000fea0003800200 */
.L_x_15:
[----:B------:R-:W-:Y:S01]  /*2330*/  IADD3 R11, PT, PT, R2, UR9, RZ ;  /* 0x00000009020b7c10 */ /* 0x000fe2000fffe0ff */
[----:B------:R-:W-:Y:S01]  /*2340*/  BSSY.RECONVERGENT B0, `(.L_x_19) ;  /* 0x000001e000007945 */ /* 0x000fe20003800200 */
[----:B------:R-:W-:Y:S02]  /*2350*/  ISETP.EQ.AND P1, PT, R8, R9, PT ;  /* 0x000000090800720c */ /* 0x000fe40003f22270 */
[----:B------:R-:W-:-:S13]  /*2360*/  ISETP.GT.U32.AND P0, PT, R11, 0xf, PT ;  /* 0x0000000f0b00780c */ /* 0x000fda0003f04070 */
[----:B------:R-:W-:-:S04]  /*2370*/  @P0 IADD3 R11, PT, PT, R2, -UR9, RZ ;  /* 0x80000009020b0c10 */ /* 0x000fc8000fffe0ff */
[----:B------:R-:W-:-:S13]  /*2380*/  ISETP.NE.AND P0, PT, R11, R2, PT ;  /* 0x000000020b00720c */ /* 0x000fda0003f05270 */
[----:B------:R-:W-:Y:S05]  /*2390*/  @!P0 BRA P1, `(.L_x_20) ;  /* 0x0000000000608947 */ /* 0x000fea0000800000 */
[----:B------:R-:W0:Y:S01]  /*23a0*/  S2UR UR12, SR_CgaCtaId ;  /* 0x00000000000c79c3 */ /* 0x000e220000008800 */
[----:B------:R-:W-:Y:S01]  /*23b0*/  UIADD3 UR10, UPT, UPT, UR9, UR5, URZ ;  /* 0x00000005090a7290 */ /* 0x000fe2000fffe0ff */
[----:B------:R-:W-:Y:S01]  /*23c0*/  LEA R8, R8, R11, 0x4 ;  /* 0x0000000b08087211 */ /* 0x000fe200078e20ff */
[----:B------:R-:W-:Y:S01]  /*23d0*/  UMOV UR11, 0x400 ;  /* 0x00000400000b7882 */ /* 0x000fe20000000000 */
[----:B------:R-:W-:Y:S01]  /*23e0*/  IADD3 R11, PT, PT, R11, -R2, RZ ;  /* 0x800000020b0b7210 */ /* 0x000fe20007ffe0ff */
[----:B------:R-:W-:-:S11]  /*23f0*/  UISETP.GT.U32.AND UP0, UPT, UR10, 0xf, UPT ;  /* 0x0000000f0a00788c */ /* 0x000fd6000bf04070 */
[----:B------:R-:W-:-:S04]  /*2400*/  @UP0 UIADD3 UR10, UPT, UPT, -UR9, UR5, URZ ;  /* 0x00000005090a0290 */ /* 0x000fc8000fffe1ff */
[----:B------:R-:W-:Y:S02]  /*2410*/  ULEA UR10, UR18, UR10, 0x4 ;  /* 0x0000000a120a7291 */ /* 0x000fe4000f8e20ff */
[----:B0-----:R-:W-:-:S04]  /*2420*/  ULEA UR11, UR12, UR11, 0x18 ;  /* 0x0000000b0c0b7291 */ /* 0x001fc8000f8ec0ff */
[----:B------:R-:W-:Y:S02]  /*2430*/  ULEA UR10, UR10, UR11, 0x2 ;  /* 0x0000000b0a0a7291 */ /* 0x000fe4000f8e10ff */
[----:B------:R-:W-:Y:S02]  /*2440*/  LEA R12, R8, UR11, 0x2 ;  /* 0x0000000b080c7c11 */ /* 0x000fe4000f8e10ff */
[----:B------:R-:W-:Y:S02]  /*2450*/  IABS R8, R5 ;  /* 0x0000000500087213 */ /* 0x000fe40000000000 */
[----:B------:R-:W-:Y:S02]  /*2460*/  IABS R5, R11 ;  /* 0x0000000b00057213 */ /* 0x000fe40000000000 */
        /* <DEDUP_REMOVED lines=11> */
.L_x_20:
[----:B------:R-:W-:Y:S05]  /*2520*/  BSYNC.RECONVERGENT B0 ;  /* 0x0000000000007941 */ /* 0x000fea0003800200 */
.L_x_19:
[----:B------:R-:W-:Y:S05]  /*2530*/  BRA.U UP1, `(.L_x_21) ;  /* 0xffffffed01f47547 */ /* 0x000fea000b83ffff */
[----:B------:R-:W-:Y:S01]  /*2540*/  I2FP.F32.S32 R11, R10 ;  /* 0x0000000a000b7245 */ /* 0x000fe20000201400 */
[----:B------:R-:W-:Y:S03]  /*2550*/  BSSY.RECONVERGENT B0, `(.L_x_22) ;  /* 0x000000e000007945 */ /* 0x000fe60003800200 */
[----:B------:R-:W0:Y:S08]  /*2560*/  MUFU.RCP R5, R11 ;  /* 0x0000000b00057308 */ /* 0x000e300000001000 */
[----:B------:R-:W1:Y:S01]  /*2570*/  FCHK P0, -R0, R11 ;  /* 0x0000000b00007302 */ /* 0x000e620000000100 */
[----:B0-----:R-:W-:-:S04]  /*2580*/  FFMA R8, -R11, R5, 1 ;  /* 0x3f8000000b087423 */ /* 0x001fc80000000105 */
[----:B------:R-:W-:-:S04]  /*2590*/  FFMA R5, R5, R8, R5 ;  /* 0x0000000805057223 */ /* 0x000fc80000000005 */
[----:B------:R-:W-:-:S04]  /*25a0*/  FFMA R8, -R0, R5, RZ ;  /* 0x0000000500087223 */ /* 0x000fc800000001ff */
[----:B------:R-:W-:-:S04]  /*25b0*/  FFMA R10, -R11, R8, -R0 ;  /* 0x000000080b0a7223 */ /* 0x000fc80000000900 */
[----:B------:R-:W-:Y:S01]  /*25c0*/  FFMA R5, R5, R10, R8 ;  /* 0x0000000a05057223 */ /* 0x000fe20000000008 */
[----:B-1----:R-:W-:Y:S06]  /*25d0*/  @!P0 BRA `(.L_x_23) ;  /* 0x0000000000148947 */ /* 0x002fec0003800000 */
[----:B------:R-:W-:Y:S01]  /*25e0*/  FADD R0, -R0, -RZ ;  /* 0x800000ff00007221 */ /* 0x000fe20000000100 */
[----:B------:R-:W-:Y:S02]  /*25f0*/  MOV R5, R11 ;  /* 0x0000000b00057202 */ /* 0x000fe40000000f00 */
[----:B------:R-:W-:-:S07]  /*2600*/  MOV R8, 0x2620 ;  /* 0x0000262000087802 */ /* 0x000fce0000000f00 */
[----:B------:R-:W-:Y:S05]  /*2610*/  CALL.REL.NOINC `($__internal_0_$__cuda_sm3x_div_rn_noftz_f32_slowpath) ;  /* 0x0000002000cc7944 */ /* 0x000fea0003c00000 */
[----:B------:R-:W-:-:S07]  /*2620*/  MOV R5, R0 ;  /* 0x0000000000057202 */ /* 0x000fce0000000f00 */
.L_x_23:
[----:B------:R-:W-:Y:S05]  /*2630*/  BSYNC.RECONVERGENT B0 ;  /* 0x0000000000007941 */ /* 0x000fea0003800200 */
.L_x_22:
[----:B------:R-:W0:Y:S01]  /*2640*/  LDC R0, c[0x0][0x398] ;  /* 0x0000e600ff007b82 */ /* 0x000e220000000800 */
[----:B------:R-:W-:Y:S01]  /*2650*/  BSSY.RECONVERGENT B0, `(.L_x_24) ;  /* 0x000000e000007945 */ /* 0x000fe20003800200 */
[----:B0-----:R-:W-:-:S04]  /*2660*/  FMUL R10, R0, R0 ;  /* 0x00000000000a7220 */ /* 0x001fc80000400000 */
[----:B------:R-:W0:Y:S08]  /*2670*/  MUFU.RCP R11, R10 ;  /* 0x0000000a000b7308 */ /* 0x000e300000001000 */
        /* <DEDUP_REMOVED lines=11> */
.L_x_25:
[----:B------:R-:W-:Y:S05]  /*2730*/  BSYNC.RECONVERGENT B0 ;  /* 0x0000000000007941 */ /* 0x000fea0003800200 */
.L_x_24:
[----:B------:R-:W-:Y:S01]  /*2740*/  HFMA2 R5, -RZ, RZ, 0.96630859375, -0.0022525787353515625 ;  /* 0x3bbb989dff057431 */ /* 0x000fe200000001ff */
[----:B------:R-:W-:Y:S01]  /*2750*/  MOV R8, 0x437c0000 ;  /* 0x437c000000087802 */ /* 0x000fe20000000f00 */
[----:B------:R-:W-:-:S04]  /*2760*/  UIADD3 UR5, UPT, UPT, UR5, 0x1, URZ ;  /* 0x0000000105057890 */ /* 0x000fc8000fffe0ff */
[----:B------:R-:W-:Y:S01]  /*2770*/  UISETP.NE.AND UP0, UPT, UR5, 0x10, UPT ;  /* 0x000000100500788c */ /* 0x000fe2000bf05270 */
[----:B------:R-:W-:-:S04]  /*2780*/  FFMA.SAT R5, R0, R5, 0.5 ;  /* 0x3f00000000057423 */ /* 0x000fc80000002005 */
[----:B------:R-:W-:-:S04]  /*2790*/  FFMA.RM R5, R5, R8, 12582913 ;  /* 0x4b40000105057423 */ /* 0x000fc80000004008 */
[----:B------:R-:W-:-:S04]  /*27a0*/  FADD R11, R5, -12583039 ;  /* 0xcb40007f050b7421 */ /* 0x000fc80000000000 */
[----:B------:R-:W-:-:S04]  /*27b0*/  FFMA R11, R0, 1.4426950216293334961, -R11 ;  /* 0x3fb8aa3b000b7823 */ /* 0x000fc8000000080b */
[----:B------:R-:W-:Y:S01]  /*27c0*/  FFMA R11, R0, 1.925963033500011079e-08, R11 ;  /* 0x32a57060000b7823 */ /* 0x000fe2000000000b */
[----:B------:R-:W-:-:S05]  /*27d0*/  SHF.L.U32 R0, R5, 0x17, RZ ;  /* 0x0000001705007819 */ /* 0x000fca00000006ff */
[----:B------:R-:W0:Y:S02]  /*27e0*/  MUFU.EX2 R11, R11 ;  /* 0x0000000b000b7308 */ /* 0x000e240000000800 */
[----:B0-----:R-:W-:Y:S01]  /*27f0*/  FFMA R7, R0, R11, R7 ;  /* 0x0000000b00077223 */ /* 0x001fe20000000007 */
[----:B------:R-:W-:Y:S06]  /*2800*/  BRA.U UP0, `(.L_x_26) ;  /* 0xffffffed00347547 */ /* 0x000fec000b83ffff */
[----:B------:R-:W-:-:S04]  /*2810*/  UIADD3 UR4, UPT, UPT, UR4, 0x1, URZ ;  /* 0x0000000104047890 */ /* 0x000fc8000fffe0ff */
[----:B------:R-:W-:-:S09]  /*2820*/  UISETP.NE.AND UP0, UPT, UR4, 0x10, UPT ;  /* 0x000000100400788c */ /* 0x000fd2000bf05270 */
[----:B------:R-:W-:Y:S05]  /*2830*/  BRA.U UP0, `(.L_x_27) ;  /* 0xffffffed00247547 */ /* 0x000fea000b83ffff */
.L_x_4:
[----:B------:R-:W0:Y:S02]  /*2840*/  LDCU UR5, c[0x0][0x390] ;  /* 0x00007200ff0577ac */ /* 0x000e240008000800 */
[----:B0-----:R-:W-:-:S09]  /*2850*/  UISETP.GT.AND UP0, UPT, UR5, -0x1, UPT ;  /* 0xffffffff0500788c */ /* 0x001fd2000bf04270 */
[----:B------:R-:W-:Y:S05]  /*2860*/  BRA.U UP0, `(.L_x_28) ;  /* 0x0000000900d47547 */ /* 0x000fea000b800000 */
[----:B------:R-:W-:Y:S01]  /*2870*/  MOV R0, 0x7f800000 ;  /* 0x7f80000000007802 */ /* 0x000fe20000000f00 */
[----:B------:R-:W0:Y:S04]  /*2880*/  FCHK P0, -RZ, RZ ;  /* 0x000000ffff007302 */ /* 0x000e280000000100 */
[----:B------:R-:W-:-:S04]  /*2890*/  FFMA R5, -RZ, R0, 1 ;  /* 0x3f800000ff057423 */ /* 0x000fc80000000100 */
[----:B------:R-:W-:-:S04]  /*28a0*/  FFMA R0, R5, R0, +INF ;  /* 0x7f80000005007423 */ /* 0x000fc80000000000 */
[----:B------:R-:W-:-:S04]  /*28b0*/  FFMA R5, -RZ, R0, RZ ;  /* 0x00000000ff057223 */ /* 0x000fc800000001ff */
[----:B------:R-:W-:-:S04]  /*28c0*/  FFMA R2, -RZ, R5, -RZ ;  /* 0x00000005ff027223 */ /* 0x000fc800000009ff */
[----:B------:R-:W-:Y:S01]  /*28d0*/  FFMA R5, R0, R2, R5 ;  /* 0x0000000200057223 */ /* 0x000fe20000000005 */
[----:B0-----:R-:W-:Y:S06]  /*28e0*/  @!P0 BRA `(.L_x_29) ;  /* 0x0000000000148947 */ /* 0x001fec0003800000 */
[----:B------:R-:W-:Y:S01]  /*28f0*/  HFMA2 R0, -RZ, RZ, -0.0 , 0 ;  /* 0x80000000ff007431 */ /* 0x000fe200000001ff */
[----:B------:R-:W-:Y:S02]  /*2900*/  MOV R5, RZ ;  /* 0x000000ff00057202 */ /* 0x000fe40000000f00 */
[----:B------:R-:W-:-:S07]  /*2910*/  MOV R8, 0x2930 ;  /* 0x0000293000087802 */ /* 0x000fce0000000f00 */
[----:B------:R-:W-:Y:S05]  /*2920*/  CALL.REL.NOINC `($__internal_0_$__cuda_sm3x_div_rn_noftz_f32_slowpath) ;  /* 0x0000002000087944 */ /* 0x000fea0003c00000 */
[----:B------:R-:W-:-:S07]  /*2930*/  MOV R5, R0 ;  /* 0x0000000000057202 */ /* 0x000fce0000000f00 */
.L_x_29:
        /* <DEDUP_REMOVED lines=15> */
.L_x_31:
[----:B------:R-:W-:Y:S05]  /*2a30*/  BSYNC.RECONVERGENT B0 ;  /* 0x0000000000007941 */ /* 0x000fea0003800200 */
.L_x_30:
[----:B------:R-:W-:Y:S01]  /*2a40*/  HFMA2 R5, -RZ, RZ, 0.96630859375, -0.0022525787353515625 ;  /* 0x3bbb989dff057431 */ /* 0x000fe200000001ff */
[----:B------:R-:W-:Y:S01]  /*2a50*/  MOV R9, 0x437c0000 ;  /* 0x437c000000097802 */ /* 0x000fe20000000f00 */
[----:B------:R-:W0:Y:S01]  /*2a60*/  MUFU.RCP R4, R7 ;  /* 0x0000000700047308 */ /* 0x000e220000001000 */
[----:B------:R-:W-:Y:S02]  /*2a70*/  BSSY.RECONVERGENT B0, `(.L_x_32) ;  /* 0x0000014000007945 */ /* 0x000fe40003800200 */
[----:B------:R-:W-:-:S04]  /*2a80*/  FFMA.SAT R2, R0, R5, 0.5 ;  /* 0x3f00000000027423 */ /* 0x000fc80000002005 */
[----:B------:R-:W-:-:S04]  /*2a90*/  FFMA.RM R2, R2, R9, 12582913 ;  /* 0x4b40000102027423 */ /* 0x000fc80000004009 */
[C---:B------:R-:W-:Y:S01]  /*2aa0*/  FADD R5, R2.reuse, -12583039 ;  /* 0xcb40007f02057421 */ /* 0x040fe20000000000 */
[----:B------:R-:W-:Y:S01]  /*2ab0*/  SHF.L.U32 R2, R2, 0x17, RZ ;  /* 0x0000001702027819 */ /* 0x000fe200000006ff */
[----:B0-----:R-:W-:Y:S02]  /*2ac0*/  FFMA R9, R4, -R7, 1 ;  /* 0x3f80000004097423 */ /* 0x001fe40000000807 */
[----:B------:R-:W-:Y:S02]  /*2ad0*/  FFMA R5, R0, 1.4426950216293334961, -R5 ;  /* 0x3fb8aa3b00057823 */ /* 0x000fe40000000805 */
[----:B------:R-:W-:Y:S02]  /*2ae0*/  FFMA R9, R4, R9, R4 ;  /* 0x0000000904097223 */ /* 0x000fe40000000004 */
[----:B------:R-:W-:-:S06]  /*2af0*/  FFMA R5, R0, 1.925963033500011079e-08, R5 ;  /* 0x32a5706000057823 */ /* 0x000fcc0000000005 */
[----:B------:R-:W0:Y:S02]  /*2b00*/  MUFU.EX2 R5, R5 ;  /* 0x0000000500057308 */ /* 0x000e240000000800 */
[----:B0-----:R-:W-:-:S06]  /*2b10*/  FMUL R2, R2, R5 ;  /* 0x0000000502027220 */ /* 0x001fcc0000400000 */
[----:B------:R-:W0:Y:S01]  /*2b20*/  FCHK P0, R2, R7 ;  /* 0x0000000702007302 */ /* 0x000e220000000000 */
[----:B------:R-:W-:-:S04]  /*2b30*/  FFMA R0, R2, R9, RZ ;  /* 0x0000000902007223 */ /* 0x000fc800000000ff */
[----:B------:R-:W-:-:S04]  /*2b40*/  FFMA R4, R0, -R7, R2 ;  /* 0x8000000700047223 */ /* 0x000fc80000000002 */
[----:B------:R-:W-:Y:S01]  /*2b50*/  FFMA R0, R9, R4, R0 ;  /* 0x0000000409007223 */ /* 0x000fe20000000000 */
[----:B0-----:R-:W-:Y:S06]  /*2b60*/  @!P0 BRA `(.L_x_33) ;  /* 0x0000000000108947 */ /* 0x001fec0003800000 */
[----:B------:R-:W-:Y:S02]  /*2b70*/  MOV R0, R2 ;  /* 0x0000000200007202 */ /* 0x000fe40000000f00 */
[----:B------:R-:W-:Y:S02]  /*2b80*/  MOV R5, R7 ;  /* 0x0000000700057202 */ /* 0x000fe40000000f00 */
[----:B------:R-:W-:-:S07]  /*2b90*/  MOV R8, 0x2bb0 ;  /* 0x00002bb000087802 */ /* 0x000fce0000000f00 */
[----:B------:R-:W-:Y:S05]  /*2ba0*/  CALL.REL.NOINC `($__internal_0_$__cuda_sm3x_div_rn_noftz_f32_slowpath) ;  /* 0x0000001c00687944 */ /* 0x000fea0003c00000 */
.L_x_33:
[----:B------:R-:W-:Y:S05]  /*2bb0*/  BSYNC.RECONVERGENT B0 ;  /* 0x0000000000007941 */ /* 0x000fea0003800200 */
.L_x_32:
[----:B------:R-:W0:Y:S01]  /*2bc0*/  S2UR UR5, SR_CgaCtaId ;  /* 0x00000000000579c3 */ /* 0x000e220000008800 */
[----:B------:R-:W-:Y:S01]  /*2bd0*/  UMOV UR4, 0x400 ;  /* 0x0000040000047882 */ /* 0x000fe20000000000 */
[----:B------:R-:W-:Y:S01]  /*2be0*/  HFMA2 R2, -RZ, RZ, 0, 5.7220458984375e-06 ;  /* 0x00000060ff027431 */ /* 0x000fe200000001ff */
[----:B0-----:R-:W-:-:S09]  /*2bf0*/  ULEA UR4, UR5, UR4, 0x18 ;  /* 0x0000000405047291 */ /* 0x001fd2000f8ec0ff */
[----:B------:R-:W0:Y:S04]  /*2c00*/  LDS.128 R4, [UR4] ;  /* 0x00000004ff047984 */ /* 0x000e280008000c00 */
[----:B------:R-:W1:Y:S04]  /*2c10*/  LDS.128 R16, [UR4+0x10] ;  /* 0x00001004ff107984 */ /* 0x000e680008000c00 */
[----:B------:R-:W2:Y:S01]  /*2c20*/  LDS.128 R12, [UR4+0x20] ;  /* 0x00002004ff0c7984 */ /* 0x000ea20008000c00 */
[----:B0-----:R-:W-:-:S04]  /*2c30*/  FFMA R9, R4, R0, RZ ;  /* 0x0000000004097223 */ /* 0x001fc800000000ff */
[C---:B------:R-:W-:Y:S02]  /*2c40*/  FFMA R5, R0.reuse, R5, R9 ;  /* 0x0000000500057223 */ /* 0x040fe40000000009 */
[----:B------:R-:W0:Y:S02]  /*2c50*/  LDS.128 R8, [UR4+0x30] ;  /* 0x00003004ff087984 */ /* 0x000e240008000c00 */
[----:B------:R-:W-:-:S04]  /*2c60*/  FFMA R6, R0, R6, R5 ;  /* 0x0000000600067223 */ /* 0x000fc80000000005 */
[----:B------:R-:W-:-:S04]  /*2c70*/  FFMA R7, R0, R7, R6 ;  /* 0x0000000700077223 */ /* 0x000fc80000000006 */
[----:B-1----:R-:W-:-:S04]  /*2c80*/  FFMA R16, R16, R0, R7 ;  /* 0x0000000010107223 */ /* 0x002fc80000000007 */
[----:B------:R-:W-:-:S04]  /*2c90*/  FFMA R17, R0, R17, R16 ;  /* 0x0000001100117223 */ /* 0x000fc80000000010 */
[----:B------:R-:W-:-:S04]  /*2ca0*/  FFMA R18, R0, R18, R17 ;  /* 0x0000001200127223 */ /* 0x000fc80000000011 */
[----:B------:R-:W-:-:S04]  /*2cb0*/  FFMA R19, R0, R19, R18 ;  /* 0x0000001300137223 */ /* 0x000fc80000000012 */
[----:B--2---:R-:W-:-:S04]  /*2cc0*/  FFMA R12, R12, R0, R19 ;  /* 0x000000000c0c7223 */ /* 0x004fc80000000013 */
[----:B------:R-:W-:-:S04]  /*2cd0*/  FFMA R13, R0, R13, R12 ;  /* 0x0000000d000d7223 */ /* 0x000fc8000000000c */
[----:B------:R-:W-:-:S04]  /*2ce0*/  FFMA R14, R0, R14, R13 ;  /* 0x0000000e000e7223 */ /* 0x000fc8000000000d */
[----:B------:R-:W-:-:S04]  /*2cf0*/  FFMA R15, R0, R15, R14 ;  /* 0x0000000f000f7223 */ /* 0x000fc8000000000e */
[----:B0-----:R-:W-:-:S04]  /*2d00*/  FFMA R8, R8, R0, R15 ;  /* 0x0000000008087223 */ /* 0x001fc8000000000f */
[----:B------:R-:W-:-:S04]  /*2d10*/  FFMA R9, R0, R9, R8 ;  /* 0x0000000900097223 */ /* 0x000fc80000000008 */
[----:B------:R-:W-:-:S04]  /*2d20*/  FFMA R10, R0, R10, R9 ;  /* 0x0000000a000a7223 */ /* 0x000fc80000000009 */
[----:B------:R-:W-:-:S07]  /*2d30*/  FFMA R19, R0, R11, R10 ;  /* 0x0000000b00137223 */ /* 0x000fce000000000a */
.L_x_34:
[----:B------:R-:W0:Y:S04]  /*2d40*/  LDS.128 R4, [R2+UR4+-0x20] ;  /* 0xffffe00402047984 */ /* 0x000e280008000c00 */
[----:B------:R-:W1:Y:S04]  /*2d50*/  LDS.128 R8, [R2+UR4+-0x10] ;  /* 0xfffff00402087984 */ /* 0x000e680008000c00 */
[----:B------:R-:W2:Y:S01]  /*2d60*/  LDS.128 R12, [R2+UR4] ;  /* 0x00000004020c7984 */ /* 0x000ea20008000c00 */
[----:B0-----:R-:W-:-:S04]  /*2d70*/  FFMA R19, R4, R0, R19 ;  /* 0x0000000004137223 */ /* 0x001fc80000000013 */
[C---:B------:R-:W-:Y:S02]  /*2d80*/  FFMA R5, R0.reuse, R5, R19 ;  /* 0x0000000500057223 */ /* 0x040fe40000000013 */
[----:B------:R-:W0:Y:S02]  /*2d90*/  LDS.128 R16, [R2+UR4+0x10] ;  /* 0x0000100402107984 */ /* 0x000e240008000c00 */
[----:B------:R-:W-:-:S04]  /*2da0*/  FFMA R6, R0, R6, R5 ;  /* 0x0000000600067223 */ /* 0x000fc80000000005 */
[----:B------:R-:W-:-:S04]  /*2db0*/  FFMA R7, R0, R7, R6 ;  /* 0x0000000700077223 */ /* 0x000fc80000000006 */
[----:B-1----:R-:W-:Y:S02]  /*2dc0*/  FFMA R8, R8, R0, R7 ;  /* 0x0000000008087223 */ /* 0x002fe40000000007 */
[----:B------:R-:W1:Y:S02]  /*2dd0*/  LDS.128 R4, [R2+UR4+0x20] ;  /* 0x0000200402047984 */ /* 0x000e640008000c00 */
[----:B------:R-:W-:-:S04]  /*2de0*/  FFMA R9, R0, R9, R8 ;  /* 0x0000000900097223 */ /* 0x000fc80000000008 */
[----:B------:R-:W-:-:S04]  /*2df0*/  FFMA R10, R0, R10, R9 ;  /* 0x0000000a000a7223 */ /* 0x000fc80000000009 */
[----:B------:R-:W-:-:S04]  /*2e00*/  FFMA R11, R0, R11, R10 ;  /* 0x0000000b000b7223 */ /* 0x000fc8000000000a */
[----:B--2---:R-:W-:Y:S02]  /*2e10*/  FFMA R12, R12, R0, R11 ;  /* 0x000000000c0c7223 */ /* 0x004fe4000000000b */
[----:B------:R-:W2:Y:S02]  /*2e20*/  LDS.128 R8, [R2+UR4+0x30] ;  /* 0x0000300402087984 */ /* 0x000ea40008000c00 */
[----:B------:R-:W-:-:S04]  /*2e30*/  FFMA R13, R0, R13, R12 ;  /* 0x0000000d000d7223 */ /* 0x000fc8000000000c */
[----:B------:R-:W-:-:S04]  /*2e40*/  FFMA R14, R0, R14, R13 ;  /* 0x0000000e000e7223 */ /* 0x000fc8000000000d */
[----:B------:R-:W-:-:S04]  /*2e50*/  FFMA R15, R0, R15, R14 ;  /* 0x0000000f000f7223 */ /* 0x000fc8000000000e */
[----:B0-----:R-:W-:Y:S02]  /*2e60*/  FFMA R16, R16, R0, R15 ;  /* 0x0000000010107223 */ /* 0x001fe4000000000f */
[----:B------:R-:W0:Y:S02]  /*2e70*/  LDS.128 R12, [R2+UR4+0x40] ;  /* 0x00004004020c7984 */ /* 0x000e240008000c00 */
[----:B------:R-:W-:-:S04]  /*2e80*/  FFMA R17, R0, R17, R16 ;  /* 0x0000001100117223 */ /* 0x000fc80000000010 */
        /* <DEDUP_REMOVED lines=63> */
[----:B------:R1:W3:Y:S02]  /*3280*/  LDS.128 R16, [R2+UR4+0x110] ;  /* 0x0001100402107984 */ /* 0x0002e40008000c00 */
[----:B------:R-:W-:-:S04]  /*3290*/  FFMA R5, R0, R5, R4 ;  /* 0x0000000500057223 */ /* 0x000fc80000000004 */
[----:B------:R-:W-:Y:S01]  /*32a0*/  FFMA R6, R0, R6, R5 ;  /* 0x0000000600067223 */ /* 0x000fe20000000005 */
[----:B-1----:R-:W-:-:S03]  /*32b0*/  IADD3 R2, PT, PT, R2, 0x140, RZ ;  /* 0x0000014002027810 */ /* 0x002fc60007ffe0ff */
[----:B------:R-:W-:Y:S01]  /*32c0*/  FFMA R7, R0, R7, R6 ;  /* 0x0000000700077223 */ /* 0x000fe20000000006 */
[----:B------:R-:W-:-:S03]  /*32d0*/  ISETP.NE.AND P0, PT, R2, 0x420, PT ;  /* 0x000004200200780c */ /* 0x000fc60003f05270 */
[----:B--2---:R-:W-:-:S04]  /*32e0*/  FFMA R8, R8, R0, R7 ;  /* 0x0000000008087223 */ /* 0x004fc80000000007 */
[----:B------:R-:W-:-:S04]  /*32f0*/  FFMA R9, R0, R9, R8 ;  /* 0x0000000900097223 */ /* 0x000fc80000000008 */
[----:B------:R-:W-:-:S04]  /*3300*/  FFMA R10, R0, R10, R9 ;  /* 0x0000000a000a7223 */ /* 0x000fc80000000009 */
[----:B------:R-:W-:-:S04]  /*3310*/  FFMA R11, R0, R11, R10 ;  /* 0x0000000b000b7223 */ /* 0x000fc8000000000a */
[----:B0-----:R-:W-:-:S04]  /*3320*/  FFMA R12, R12, R0, R11 ;  /* 0x000000000c0c7223 */ /* 0x001fc8000000000b */
[----:B------:R-:W-:-:S04]  /*3330*/  FFMA R13, R0, R13, R12 ;  /* 0x0000000d000d7223 */ /* 0x000fc8000000000c */
[----:B------:R-:W-:-:S04]  /*3340*/  FFMA R14, R0, R14, R13 ;  /* 0x0000000e000e7223 */ /* 0x000fc8000000000d */
[----:B------:R-:W-:-:S04]  /*3350*/  FFMA R15, R0, R15, R14 ;  /* 0x0000000f000f7223 */ /* 0x000fc8000000000e */
[----:B---3--:R-:W-:-:S04]  /*3360*/  FFMA R16, R16, R0, R15 ;  /* 0x0000000010107223 */ /* 0x008fc8000000000f */
[----:B------:R-:W-:-:S04]  /*3370*/  FFMA R17, R0, R17, R16 ;  /* 0x0000001100117223 */ /* 0x000fc80000000010 */
[----:B------:R-:W-:-:S04]  /*3380*/  FFMA R18, R0, R18, R17 ;  /* 0x0000001200127223 */ /* 0x000fc80000000011 */
[----:B------:R-:W-:Y:S01]  /*3390*/  FFMA R19, R0, R19, R18 ;  /* 0x0000001300137223 */ /* 0x000fe20000000012 */
[----:B------:R-:W-:Y:S06]  /*33a0*/  @P0 BRA `(.L_x_34) ;  /* 0xfffffff800640947 */ /* 0x000fec000383ffff */
[----:B------:R-:W-:Y:S05]  /*33b0*/  BRA `(.L_x_35) ;  /* 0x0000001400547947 */ /* 0x000fea0003800000 */
.L_x_28:
[----:B------:R-:W-:Y:S02]  /*33c0*/  USHF.L.U32 UR4, UR5, 0x1, URZ ;  /* 0x0000000105047899 */ /* 0x000fe400080006ff */
[----:B------:R-:W-:Y:S01]  /*33d0*/  MOV R5, UR5 ;  /* 0x0000000500057c02 */ /* 0x000fe20008000f00 */
[----:B------:R-:W-:Y:S02]  /*33e0*/  UIADD3 UR12, UPT, UPT, -UR5, 0x1, URZ ;  /* 0x00000001050c7890 */ /* 0x000fe4000fffe1ff */
[C---:B------:R-:W-:Y:S01]  /*33f0*/  IADD3 R4, PT, PT, R2.reuse, -UR5, RZ ;  /* 0x8000000502047c10 */ /* 0x040fe2000fffe0ff */
[----:B------:R-:W-:Y:S01]  /*3400*/  ULOP3.LUT UR4, UR4, 0xfffffffc, URZ, 0xc0, !UPT ;  /* 0xfffffffc04047892 */ /* 0x000fe2000f8ec0ff */
[----:B------:R-:W-:Y:S02]  /*3410*/  MOV R19, RZ ;  /* 0x000000ff00137202 */ /* 0x000fe40000000f00 */
[----:B------:R-:W-:Y:S01]  /*3420*/  IADD3 R6, PT, PT, R2, -0x1, R5 ;  /* 0xffffffff02067810 */ /* 0x000fe20007ffe005 */
[----:B------:R-:W-:-:S03]  /*3430*/  UIADD3 UR13, UPT, UPT, -UR4, URZ, URZ ;  /* 0x000000ff040d7290 */ /* 0x000fc6000fffe1ff */
[----:B------:R-:W-:-:S09]  /*3440*/  UMOV UR4, URZ ;  /* 0x000000ff00047c82 */ /* 0x000fd20008000000 */
.L_x_60:
[----:B------:R-:W-:-:S05]  /*3450*/  UMOV UR5, URZ ;  /* 0x000000ff00057c82 */ /* 0x000fca0008000000 */
.L_x_59:
[----:B------:R-:W-:Y:S01]  /*3460*/  HFMA2 R5, -RZ, RZ, 0, 0 ;  /* 0x00000000ff057431 */ /* 0x000fe200000001ff */
[----:B------:R-:W-:Y:S01]  /*3470*/  MOV R0, RZ ;  /* 0x000000ff00007202 */ /* 0x000fe20000000f00 */
[----:B------:R-:W-:-:S06]  /*3480*/  UMOV UR7, UR6 ;  /* 0x0000000600077c82 */ /* 0x000fcc0008000000 */
.L_x_52:
        /* <DEDUP_REMOVED lines=15> */
[----:B------:R-:W-:Y:S01]  /*3580*/  UIADD3 UR19, UPT, UPT, UR5, -0x1, UR9 ;  /* 0xffffffff05137890 */ /* 0x000fe2000fffe009 */
[----:B------:R-:W-:Y:S01]  /*3590*/  MOV R12, R4 ;  /* 0x00000004000c7202 */ /* 0x000fe20000000f00 */
[----:B------:R-:W-:Y:S01]  /*35a0*/  UIADD3 UR8, UPT, UPT, UR5, -UR9, URZ ;  /* 0x8000000905087290 */ /* 0x000fe2000fffe0ff */
[----:B------:R-:W-:Y:S01]  /*35b0*/  MOV R13, R6 ;  /* 0x00000006000d7202 */ /* 0x000fe20000000f00 */
[----:B------:R-:W-:Y:S01]  /*35c0*/  UMOV UR10, UR12 ;  /* 0x0000000c000a7c82 */ /* 0x000fe20008000000 */
[----:B------:R-:W-:-:S09]  /*35d0*/  UMOV UR9, UR13 ;  /* 0x0000000d00097c82 */ /* 0x000fd20008000000 */
.L_x_45:
        /* <DEDUP_REMOVED lines=42> */
.L_x_38:
[----:B------:R-:W-:Y:S05]  /*3880*/  BSYNC.RECONVERGENT B0 ;  /* 0x0000000000007941 */ /* 0x000fea0003800200 */
.L_x_37:
        /* <DEDUP_REMOVED lines=27> */
.L_x_40:
[----:B------:R-:W-:Y:S05]  /*3a40*/  BSYNC.RECONVERGENT B0 ;  /* 0x0000000000007941 */ /* 0x000fea0003800200 */
.L_x_39:
        /* <DEDUP_REMOVED lines=22> */
[-C--:B------:R-:W-:Y:S01]  /*3bb0*/  IADD3 R5, PT, PT, R5, R14.reuse, RZ ;  /* 0x0000000e05057210 */ /* 0x080fe20007ffe0ff */
[----:B0-----:R-:W-:Y:S01]  /*3bc0*/  FADD R16, R16, -R17 ;  /* 0x8000001110107221 */ /* 0x001fe20000000000 */
[----:B------:R-:W-:-:S03]  /*3bd0*/  I2FP.F32.S32 R17, R14 ;  /* 0x0000000e00117245 */ /* 0x000fc60000201400 */
[----:B------:R-:W-:-:S04]  /*3be0*/  FMUL R15, R16, R16 ;  /* 0x00000010100f7220 */ /* 0x000fc80000400000 */
[----:B------:R-:W-:-:S07]  /*3bf0*/  FFMA R0, R15, R17, R0 ;  /* 0x000000110f007223 */ /* 0x000fce0000000000 */
.L_x_42:
[----:B------:R-:W-:Y:S05]  /*3c00*/  BSYNC.RECONVERGENT B0 ;  /* 0x0000000000007941 */ /* 0x000fea0003800200 */
.L_x_41:
        /* <DEDUP_REMOVED lines=26> */
.L_x_44:
[----:B------:R-:W-:Y:S05]  /*3db0*/  BSYNC.RECONVERGENT B0 ;  /* 0x0000000000007941 */ /* 0x000fea0003800200 */
.L_x_43:
        /* <DEDUP_REMOVED lines=9> */
.L_x_36:
[----:B------:R-:W0:Y:S02]  /*3e50*/  LDCU UR9, c[0x0][0x390] ;  /* 0x00007200ff0977ac */ /* 0x000e240008000800 */
[----:B0-----:R-:W-:-:S09]  /*3e60*/  ULOP3.LUT UP0, URZ, UR9, 0x1, URZ, 0xc0, !UPT ;  /* 0x0000000109ff7892 */ /* 0x001fd2000f80c0ff */
[----:B------:R-:W-:Y:S05]  /*3e70*/  BRA.U !UP0, `(.L_x_46) ;  /* 0x0000000508087547 */ /* 0x000fea000b800000 */
[C---:B------:R-:W-:Y:S01]  /*3e80*/  IADD3 R12, PT, PT, R2.reuse, UR8, RZ ;  /* 0x00000008020c7c10 */ /* 0x040fe2000fffe0ff */
[----:B------:R-:W-:Y:S01]  /*3e90*/  BSSY.RECONVERGENT B0, `(.L_x_47) ;  /* 0x0000021000007945 */ /* 0x000fe20003800200 */
[----:B------:R-:W-:Y:S02]  /*3ea0*/  IADD3 R11, PT, PT, R2, -UR8, RZ ;  /* 0x80000008020b7c10 */ /* 0x000fe4000fffe0ff */
        /* <DEDUP_REMOVED lines=8> */
[----:B------:R-:W-:Y:S01]  /*3f30*/  UIADD3 UR9, UPT, UPT, UR8, UR5, URZ ;  /* 0x0000000508097290 */ /* 0x000fe2000fffe0ff */
[----:B------:R-:W-:Y:S01]  /*3f40*/  LEA R12, R8, R13, 0x4 ;  /* 0x0000000d080c7211 */ /* 0x000fe200078e20ff */
[----:B------:R-:W-:Y:S02]  /*3f50*/  UMOV UR10, 0x400 ;  /* 0x00000400000a7882 */ /* 0x000fe40000000000 */
[----:B------:R-:W-:-:S11]  /*3f60*/  UISETP.GT.U32.AND UP0, UPT, UR9, 0xf, UPT ;  /* 0x0000000f0900788c */ /* 0x000fd6000bf04070 */
[----:B------:R-:W-:-:S04]  /*3f70*/  @UP0 UIADD3 UR9, UPT, UPT, -UR8, UR5, URZ ;  /* 0x0000000508090290 */ /* 0x000fc8000fffe1ff */
        /* <DEDUP_REMOVED lines=18> */
.L_x_48:
[----:B------:R-:W-:Y:S05]  /*40a0*/  BSYNC.RECONVERGENT B0 ;  /* 0x0000000000007941 */ /* 0x000fea0003800200 */
.L_x_47:
[----:B------:R-:W-:Y:S01]  /*40b0*/  UIADD3 UR9, UPT, UPT, UR8, 0x1, URZ ;  /* 0x0000000108097890 */ /* 0x000fe2000fffe0ff */
[----:B------:R-:W-:Y:S01]  /*40c0*/  BSSY.RECONVERGENT B0, `(.L_x_46) ;  /* 0x000001d000007945 */ /* 0x000fe20003800200 */
[----:B------:R-:W-:Y:S02]  /*40d0*/  UIADD3 UR8, UPT, UPT, UR8, 0x2, URZ ;  /* 0x0000000208087890 */ /* 0x000fe4000fffe0ff */
[----:B------:R-:W-:Y:S02]  /*40e0*/  UIADD3 UR16, UPT, UPT, UR9, UR5, URZ ;  /* 0x0000000509107290 */ /* 0x000fe4000fffe0ff */
[----:B------:R-:W-:Y:S02]  /*40f0*/  @P0 IADD3 R11, PT, PT, R2, -UR9, RZ ;  /* 0x80000009020b0c10 */ /* 0x000fe4000fffe0ff */
[----:B------:R-:W-:Y:S02]  /*4100*/  UISETP.GT.U32.AND UP0, UPT, UR16, 0xf, UPT ;  /* 0x0000000f1000788c */ /* 0x000fe4000bf04070 */
[----:B------:R-:W-:-:S09]  /*4110*/  ISETP.EQ.AND P0, PT, R11, R2, PT ;  /* 0x000000020b00720c */ /* 0x000fd20003f02270 */
[----:B------:R-:W-:-:S04]  /*4120*/  @UP0 UIADD3 UR16, UPT, UPT, -UR9, UR5, URZ ;  /* 0x0000000509100290 */ /* 0x000fc8000fffe1ff */
[----:B------:R-:W-:Y:S08]  /*4130*/  @!P2 BRA P0, `(.L_x_49) ;  /* 0x000000000054a947 */ /* 0x000ff00000000000 */
        /* <DEDUP_REMOVED lines=21> */
.L_x_49:
[----:B------:R-:W-:Y:S05]  /*4290*/  BSYNC.RECONVERGENT B0 ;  /* 0x0000000000007941 */ /* 0x000fea0003800200 */
.L_x_46:
        /* <DEDUP_REMOVED lines=12> */
[----:B------:R-:W-:Y:S01]  /*4360*/  UISETP.GT.U32.AND UP0, UPT, UR9, 0xf, UPT ;  /* 0x0000000f0900788c */ /* 0x000fe2000bf04070 */
[----:B------:R-:W-:-:S10]  /*4370*/  IABS R10, R10 ;  /* 0x0000000a000a7213 */ /* 0x000fd40000000000 */
[----:B------:R-:W-:-:S04]  /*4380*/  @UP0 UIADD3 UR9, UPT, UPT, -UR8, UR5, URZ ;  /* 0x0000000508090290 */ /* 0x000fc8000fffe1ff */
        /* <DEDUP_REMOVED lines=17> */
.L_x_51:
[----:B------:R-:W-:Y:S05]  /*44a0*/  BSYNC.RECONVERGENT B0 ;  /* 0x0000000000007941 */ /* 0x000fea0003800200 */
.L_x_50:
        /* <DEDUP_REMOVED lines=16> */
.L_x_54:
[----:B------:R-:W-:Y:S05]  /*45b0*/  BSYNC.RECONVERGENT B0 ;  /* 0x0000000000007941 */ /* 0x000fea0003800200 */
.L_x_53:
        /* <DEDUP_REMOVED lines=15> */
.L_x_56:
[----:B------:R-:W-:Y:S05]  /*46b0*/  BSYNC.RECONVERGENT B0 ;  /* 0x0000000000007941 */ /* 0x000fea0003800200 */
.L_x_55:
[----:B------:R-:W-:Y:S01]  /*46c0*/  HFMA2 R5, -RZ, RZ, 0.96630859375, -0.0022525787353515625 ;  /* 0x3bbb989dff057431 */ /* 0x000fe200000001ff */
[----:B------:R-:W-:Y:S01]  /*46d0*/  MOV R8, 0x437c0000 ;  /* 0x437c000000087802 */ /* 0x000fe20000000f00 */
[----:B------:R-:W-:Y:S03]  /*46e0*/  BSSY.RECONVERGENT B0, `(.L_x_57) ;  /* 0x0000015000007945 */ /* 0x000fe60003800200 */
[----:B------:R-:W-:-:S04]  /*46f0*/  FFMA.SAT R5, R0, R5, 0.5 ;  /* 0x3f00000000057423 */ /* 0x000fc80000002005 */
[----:B------:R-:W-:Y:S02]  /*4700*/  FFMA.RM R5, R5, R8, 12582913 ;  /* 0x4b40000105057423 */ /* 0x000fe40000004008 */
[----:B------:R-:W0:Y:S02]  /*4710*/  MUFU.RCP R8, R7 ;  /* 0x0000000700087308 */ /* 0x000e240000001000 */
[C---:B------:R-:W-:Y:S01]  /*4720*/  FADD R11, R5.reuse, -12583039 ;  /* 0xcb40007f050b7421 */ /* 0x040fe20000000000 */
[----:B------:R-:W-:-:S03]  /*4730*/  SHF.L.U32 R5, R5, 0x17, RZ ;  /* 0x0000001705057819 */ /* 0x000fc600000006ff */
[----:B------:R-:W-:-:S04]  /*4740*/  FFMA R11, R0, 1.4426950216293334961, -R11 ;  /* 0x3fb8aa3b000b7823 */ /* 0x000fc8000000080b */
[----:B------:R-:W-:-:S04]  /*4750*/  FFMA R11, R0, 1.925963033500011079e-08, R11 ;  /* 0x32a57060000b7823 */ /* 0x000fc8000000000b */
[----:B------:R-:W1:Y:S01]  /*4760*/  MUFU.EX2 R0, R11 ;  /* 0x0000000b00007308 */ /* 0x000e620000000800 */
[----:B0-----:R-:W-:Y:S01]  /*4770*/  FFMA R13, R8, -R7, 1 ;  /* 0x3f800000080d7423 */ /* 0x001fe20000000807 */
[----:B-1----:R-:W-:-:S03]  /*4780*/  FMUL R10, R5, R0 ;  /* 0x00000000050a7220 */ /* 0x002fc60000400000 */
[----:B------:R-:W-:-:S03]  /*4790*/  FFMA R0, R8, R13, R8 ;  /* 0x0000000d08007223 */ /* 0x000fc60000000008 */
        /* <DEDUP_REMOVED lines=9> */
.L_x_58:
[----:B------:R-:W-:Y:S05]  /*4830*/  BSYNC.RECONVERGENT B0 ;  /* 0x0000000000007941 */ /* 0x000fea0003800200 */
.L_x_57:
[----:B------:R-:W0:Y:S01]  /*4840*/  S2UR UR9, SR_CgaCtaId ;  /* 0x00000000000979c3 */ /* 0x000e220000008800 */
[----:B------:R-:W-:Y:S01]  /*4850*/  UMOV UR8, 0x400 ;  /* 0x0000040000087882 */ /* 0x000fe20000000000 */
[----:B------:R-:W-:Y:S02]  /*4860*/  ULEA UR7, UR4, UR5, 0x4 ;  /* 0x0000000504077291 */ /* 0x000fe4000f8e20ff */
[----:B------:R-:W-:-:S04]  /*4870*/  UIADD3 UR5, UPT, UPT, UR5, 0x1, URZ ;  /* 0x0000000105057890 */ /* 0x000fc8000fffe0ff */
[----:B------:R-:W-:Y:S02]  /*4880*/  UISETP.NE.AND UP0, UPT, UR5, 0x10, UPT ;  /* 0x000000100500788c */ /* 0x000fe4000bf05270 */
[----:B0-----:R-:W-:-:S04]  /*4890*/  ULEA UR8, UR9, UR8, 0x18 ;  /* 0x0000000809087291 */ /* 0x001fc8000f8ec0ff */
[----:B------:R-:W-:-:S09]  /*48a0*/  ULEA UR7, UR7, UR8, 0x2 ;  /* 0x0000000807077291 */ /* 0x000fd2000f8e10ff */
[----:B------:R-:W0:Y:S02]  /*48b0*/  LDS R8, [UR7] ;  /* 0x00000007ff087984 */ /* 0x000e240008000800 */
[----:B0-----:R-:W-:Y:S01]  /*48c0*/  FFMA R19, R8, R0, R19 ;  /* 0x0000000008137223 */ /* 0x001fe20000000013 */
[----:B------:R-:W-:Y:S06]  /*48d0*/  BRA.U UP0, `(.L_x_59) ;  /* 0xffffffe900e07547 */ /* 0x000fec000b83ffff */
[----:B------:R-:W-:-:S04]  /*48e0*/  UIADD3 UR4, UPT, UPT, UR4, 0x1, URZ ;  /* 0x0000000104047890 */ /* 0x000fc8000fffe0ff */
[----:B------:R-:W-:-:S09]  /*48f0*/  UISETP.NE.AND UP0, UPT, UR4, 0x10, UPT ;  /* 0x000000100400788c */ /* 0x000fd2000bf05270 */
[----:B------:R-:W-:Y:S05]  /*4900*/  BRA.U UP0, `(.L_x_60) ;  /* 0xffffffe900d07547 */ /* 0x000fea000b83ffff */
.L_x_35:
[----:B------:R-:W0:Y:S02]  /*4910*/  LDC.64 R4, c[0x0][0x388] ;  /* 0x0000e200ff047b82 */ /* 0x000e240000000a00 */
[----:B0-----:R-:W-:-:S05]  /*4920*/  IMAD.WIDE R2, R3, 0x4, R4 ;  /* 0x0000000403027825 */ /* 0x001fca00078e0204 */
[----:B------:R-:W-:Y:S01]  /*4930*/  STG.E desc[UR14][R2.64], R19 ;  /* 0x0000001302007986 */ /* 0x000fe2000c10190e */
[----:B------:R-:W-:Y:S05]  /*4940*/  EXIT ;  /* 0x000000000000794d */ /* 0x000fea0003800000 */
        .weak           $__internal_0_$__cuda_sm3x_div_rn_noftz_f32_slowpath
        .type           $__internal_0_$__cuda_sm3x_div_rn_noftz_f32_slowpath,@function
        .size           $__internal_0_$__cuda_sm3x_div_rn_noftz_f32_slowpath,(.L_x_73 - $__internal_0_$__cuda_sm3x_div_rn_noftz_f32_slowpath)
$__internal_0_$__cuda_sm3x_div_rn_noftz_f32_slowpath:
[----:B------:R-:W-:Y:S01]  /*4950*/  SHF.R.U32.HI R11, RZ, 0x17, R5 ;  /* 0x00000017ff0b7819 */ /* 0x000fe20000011605 */
[----:B------:R-:W-:Y:S01]  /*4960*/  BSSY.RECONVERGENT B1, `(.L_x_61) ;  /* 0x0000062000017945 */ /* 0x000fe20003800200 */
[----:B------:R-:W-:Y:S02]  /*4970*/  SHF.R.U32.HI R10, RZ, 0x17, R0 ;  /* 0x00000017ff0a7819 */ /* 0x000fe40000011600 */
[----:B------:R-:W-:Y:S02]  /*4980*/  LOP3.LUT R11, R11, 0xff, RZ, 0xc0, !PT ;  /* 0x000000ff0b0b7812 */ /* 0x000fe400078ec0ff */
[----:B------:R-:W-:Y:S02]  /*4990*/  LOP3.LUT R14, R10, 0xff, RZ, 0xc0, !PT ;  /* 0x000000ff0a0e7812 */ /* 0x000fe400078ec0ff */
[----:B------:R-:W-:Y:S02]  /*49a0*/  IADD3 R13, PT, PT, R11, -0x1, RZ ;  /* 0xffffffff0b0d7810 */ /* 0x000fe40007ffe0ff */
[----:B------:R-:W-:-:S02]  /*49b0*/  IADD3 R12, PT, PT, R14, -0x1, RZ ;  /* 0xffffffff0e0c7810 */ /* 0x000fc40007ffe0ff */
[----:B------:R-:W-:-:S04]  /*49c0*/  ISETP.GT.U32.AND P0, PT, R13, 0xfd, PT ;  /* 0x000000fd0d00780c */ /* 0x000fc80003f04070 */
[----:B------:R-:W-:-:S13]  /*49d0*/  ISETP.GT.U32.OR P0, PT, R12, 0xfd, P0 ;  /* 0x000000fd0c00780c */ /* 0x000fda0000704470 */
[----:B------:R-:W-:Y:S01]  /*49e0*/  @!P0 MOV R10, RZ ;  /* 0x000000ff000a8202 */ /* 0x000fe20000000f00 */
[----:B------:R-:W-:Y:S06]  /*49f0*/  @!P0 BRA `(.L_x_62) ;  /* 0x00000000005c8947 */ /* 0x000fec0003800000 */
[----:B------:R-:W-:Y:S02]  /*4a00*/  FSETP.GTU.FTZ.AND P0, PT, |R0|, +INF , PT ;  /* 0x7f8000000000780b */ /* 0x000fe40003f1c200 */
[----:B------:R-:W-:-:S04]  /*4a10*/  FSETP.GTU.FTZ.AND P1, PT, |R5|, +INF , PT ;  /* 0x7f8000000500780b */ /* 0x000fc80003f3c200 */
[----:B------:R-:W-:-:S13]  /*4a20*/  PLOP3.LUT P0, PT, P0, P1, PT, 0xf8, 0x8f ;  /* 0x00000000008f781c */ /* 0x000fda0000703f70 */
[----:B------:R-:W-:Y:S05]  /*4a30*/  @P0 BRA `(.L_x_63) ;  /* 0x00000004004c0947 */ /* 0x000fea0003800000 */
[----:B------:R-:W-:-:S13]  /*4a40*/  LOP3.LUT P0, RZ, R5, 0x7fffffff, R0, 0xc8, !PT ;  /* 0x7fffffff05ff7812 */ /* 0x000fda000780c800 */
[----:B------:R-:W-:Y:S05]  /*4a50*/  @!P0 BRA `(.L_x_64) ;  /* 0x00000004003c8947 */ /* 0x000fea0003800000 */
[C---:B------:R-:W-:Y:S02]  /*4a60*/  FSETP.NEU.FTZ.AND P1, PT, |R0|.reuse, +INF , PT ;  /* 0x7f8000000000780b */ /* 0x040fe40003f3d200 */
[----:B------:R-:W-:Y:S02]  /*4a70*/  FSETP.NEU.FTZ.AND P2, PT, |R5|, +INF , PT ;  /* 0x7f8000000500780b */ /* 0x000fe40003f5d200 */
[----:B------:R-:W-:-:S11]  /*4a80*/  FSETP.NEU.FTZ.AND P0, PT, |R0|, +INF , PT ;  /* 0x7f8000000000780b */ /* 0x000fd60003f1d200 */
[----:B------:R-:W-:Y:S05]  /*4a90*/  @!P2 BRA !P1, `(.L_x_64) ;  /* 0x00000004002ca947 */ /* 0x000fea0004800000 */
[----:B------:R-:W-:-:S04]  /*4aa0*/  LOP3.LUT P1, RZ, R0, 0x7fffffff, RZ, 0xc0, !PT ;  /* 0x7fffffff00ff7812 */ /* 0x000fc8000782c0ff */
[----:B------:R-:W-:-:S13]  /*4ab0*/  PLOP3.LUT P1, PT, P2, P1, PT, 0x2f, 0xf2 ;  /* 0x0000000000f2781c */ /* 0x000fda0001722577 */
[----:B------:R-:W-:Y:S05]  /*4ac0*/  @P1 BRA `(.L_x_65) ;  /* 0x0000000400181947 */ /* 0x000fea0003800000 */
[----:B------:R-:W-:-:S04]  /*4ad0*/  LOP3.LUT P1, RZ, R5, 0x7fffffff, RZ, 0xc0, !PT ;  /* 0x7fffffff05ff7812 */ /* 0x000fc8000782c0ff */
[----:B------:R-:W-:-:S13]  /*4ae0*/  PLOP3.LUT P0, PT, P0, P1, PT, 0x2f, 0xf2 ;  /* 0x0000000000f2781c */ /* 0x000fda0000702577 */
[----:B------:R-:W-:Y:S05]  /*4af0*/  @P0 BRA `(.L_x_66) ;  /* 0x0000000400000947 */ /* 0x000fea0003800000 */
[----:B------:R-:W-:Y:S02]  /*4b00*/  ISETP.GE.AND P0, PT, R12, RZ, PT ;  /* 0x000000ff0c00720c */ /* 0x000fe40003f06270 */
[----:B------:R-:W-:-:S11]  /*4b10*/  ISETP.GE.AND P1, PT, R13, RZ, PT ;  /* 0x000000ff0d00720c */ /* 0x000fd60003f26270 */
[----:B------:R-:W-:Y:S01]  /*4b20*/  @P0 MOV R10, RZ ;  /* 0x000000ff000a0202 */ /* 0x000fe20000000f00 */
[----:B------:R-:W-:Y:S01]  /*4b30*/  @!P0 FFMA R0, R0, 1.84467440737095516160e+19, RZ ;  /* 0x5f80000000008823 */ /* 0x000fe200000000ff */
[----:B------:R-:W-:Y:S01]  /*4b40*/  @!P0 MOV R10, 0xffffffc0 ;  /* 0xffffffc0000a8802 */ /* 0x000fe20000000f00 */
[----:B------:R-:W-:-:S03]  /*4b50*/  @!P1 FFMA R5, R5, 1.84467440737095516160e+19, RZ ;  /* 0x5f80000005059823 */ /* 0x000fc600000000ff */
[----:B------:R-:W-:-:S07]  /*4b60*/  @!P1 IADD3 R10, PT, PT, R10, 0x40, RZ ;  /* 0x000000400a0a9810 */ /* 0x000fce0007ffe0ff */
.L_x_62:
[----:B------:R-:W-:Y:S01]  /*4b70*/  LEA R12, R11, 0xc0800000, 0x17 ;  /* 0xc08000000b0c7811 */ /* 0x000fe200078eb8ff */
[----:B------:R-:W-:Y:S03]  /*4b80*/  BSSY.RECONVERGENT B2, `(.L_x_67) ;  /* 0x0000036000027945 */ /* 0x000fe60003800200 */
[----:B------:R-:W-:Y:S02]  /*4b90*/  IADD3 R13, PT, PT, -R12, R5, RZ ;  /* 0x000000050c0d7210 */ /* 0x000fe40007ffe1ff */
[----:B------:R-:W-:Y:S02]  /*4ba0*/  IADD3 R12, PT, PT, R14, -0x7f, RZ ;  /* 0xffffff810e0c7810 */ /* 0x000fe40007ffe0ff */
[----:B------:R0:W1:Y:S01]  /*4bb0*/  MUFU.RCP R5, R13 ;  /* 0x0000000d00057308 */ /* 0x0000620000001000 */
[----:B------:R-:W-:Y:S02]  /*4bc0*/  FADD.FTZ R15, -R13, -RZ ;  /* 0x800000ff0d0f7221 */ /* 0x000fe40000010100 */
[C---:B------:R-:W-:Y:S01]  /*4bd0*/  IMAD R0, R12.reuse, -0x800000, R0 ;  /* 0xff8000000c007824 */ /* 0x040fe200078e0200 */
[----:B0-----:R-:W-:-:S04]  /*4be0*/  IADD3 R13, PT, PT, R12, 0x7f, -R11 ;  /* 0x0000007f0c0d7810 */ /* 0x001fc80007ffe80b */
[----:B------:R-:W-:Y:S01]  /*4bf0*/  IADD3 R13, PT, PT, R13, R10, RZ ;  /* 0x0000000a0d0d7210 */ /* 0x000fe20007ffe0ff */
[----:B-1----:R-:W-:-:S04]  /*4c00*/  FFMA R14, R5, R15, 1 ;  /* 0x3f800000050e7423 */ /* 0x002fc8000000000f */
[----:B------:R-:W-:-:S04]  /*4c10*/  FFMA R5, R5, R14, R5 ;  /* 0x0000000e05057223 */ /* 0x000fc80000000005 */
[----:B------:R-:W-:-:S04]  /*4c20*/  FFMA R14, R0, R5, RZ ;  /* 0x00000005000e7223 */ /* 0x000fc800000000ff */
[----:B------:R-:W-:-:S04]  /*4c30*/  FFMA R16, R15, R14, R0 ;  /* 0x0000000e0f107223 */ /* 0x000fc80000000000 */
[----:B------:R-:W-:-:S04]  /*4c40*/  FFMA R16, R5, R16, R14 ;  /* 0x0000001005107223 */ /* 0x000fc8000000000e */
[----:B------:R-:W-:-:S04]  /*4c50*/  FFMA R15, R15, R16, R0 ;  /* 0x000000100f0f7223 */ /* 0x000fc80000000000 */
[----:B------:R-:W-:-:S05]  /*4c60*/  FFMA R0, R5, R15, R16 ;  /* 0x0000000f05007223 */ /* 0x000fca0000000010 */
[----:B------:R-:W-:-:S04]  /*4c70*/  SHF.R.U32.HI R11, RZ, 0x17, R0 ;  /* 0x00000017ff0b7819 */ /* 0x000fc80000011600 */
[----:B------:R-:W-:-:S04]  /*4c80*/  LOP3.LUT R11, R11, 0xff, RZ, 0xc0, !PT ;  /* 0x000000ff0b0b7812 */ /* 0x000fc800078ec0ff */
[----:B------:R-:W-:-:S04]  /*4c90*/  IADD3 R14, PT, PT, R11, R13, RZ ;  /* 0x0000000d0b0e7210 */ /* 0x000fc80007ffe0ff */
[----:B------:R-:W-:-:S04]  /*4ca0*/  IADD3 R10, PT, PT, R14, -0x1, RZ ;  /* 0xffffffff0e0a7810 */ /* 0x000fc80007ffe0ff */
[----:B------:R-:W-:-:S13]  /*4cb0*/  ISETP.GE.U32.AND P0, PT, R10, 0xfe, PT ;  /* 0x000000fe0a00780c */ /* 0x000fda0003f06070 */
[----:B------:R-:W-:Y:S05]  /*4cc0*/  @!P0 BRA `(.L_x_68) ;  /* 0x0000000000808947 */ /* 0x000fea0003800000 */
[----:B------:R-:W-:-:S13]  /*4cd0*/  ISETP.GT.AND P0, PT, R14, 0xfe, PT ;  /* 0x000000fe0e00780c */ /* 0x000fda0003f04270 */
[----:B------:R-:W-:Y:S05]  /*4ce0*/  @P0 BRA `(.L_x_69) ;  /* 0x00000000006c0947 */ /* 0x000fea0003800000 */
[----:B------:R-:W-:-:S13]  /*4cf0*/  ISETP.GE.AND P0, PT, R14, 0x1, PT ;  /* 0x000000010e00780c */ /* 0x000fda0003f06270 */
[----:B------:R-:W-:Y:S05]  /*4d00*/  @P0 BRA `(.L_x_70) ;  /* 0x0000000000740947 */ /* 0x000fea0003800000 */
[----:B------:R-:W-:Y:S02]  /*4d10*/  ISETP.GE.AND P0, PT, R14, -0x18, PT ;  /* 0xffffffe80e00780c */ /* 0x000fe40003f06270 */
[----:B------:R-:W-:-:S11]  /*4d20*/  LOP3.LUT R0, R0, 0x80000000, RZ, 0xc0, !PT ;  /* 0x8000000000007812 */ /* 0x000fd600078ec0ff */
[----:B------:R-:W-:Y:S05]  /*4d30*/  @!P0 BRA `(.L_x_70) ;  /* 0x0000000000688947 */ /* 0x000fea0003800000 */
[CCC-:B------:R-:W-:Y:S01]  /*4d40*/  FFMA.RZ R10, R5.reuse, R15.reuse, R16.reuse ;  /* 0x0000000f050a7223 */ /* 0x1c0fe2000000c010 */
[C---:B------:R-:W-:Y:S02]  /*4d50*/  IADD3 R12, PT, PT, R14.reuse, 0x20, RZ ;  /* 0x000000200e0c7810 */ /* 0x040fe40007ffe0ff */
[----:B------:R-:W-:Y:S02]  /*4d60*/  ISETP.NE.AND P2, PT, R14, RZ, PT ;  /* 0x000000ff0e00720c */ /* 0x000fe40003f45270 */
[----:B------:R-:W-:Y:S01]  /*4d70*/  LOP3.LUT R11, R10, 0x7fffff, RZ, 0xc0, !PT ;  /* 0x007fffff0a0b7812 */ /* 0x000fe200078ec0ff */
[CCC-:B------:R-:W-:Y:S01]  /*4d80*/  FFMA.RP R10, R5.reuse, R15.reuse, R16.reuse ;  /* 0x0000000f050a7223 */ /* 0x1c0fe20000008010 */
[----:B------:R-:W-:Y:S01]  /*4d90*/  FFMA.RM R5, R5, R15, R16 ;  /* 0x0000000f05057223 */ /* 0x000fe20000004010 */
[----:B------:R-:W-:Y:S02]  /*4da0*/  ISETP.NE.AND P1, PT, R14, RZ, PT ;  /* 0x000000ff0e00720c */ /* 0x000fe40003f25270 */
[----:B------:R-:W-:-:S02]  /*4db0*/  LOP3.LUT R11, R11, 0x800000, RZ, 0xfc, !PT ;  /* 0x008000000b0b7812 */ /* 0x000fc400078efcff */
[----:B------:R-:W-:Y:S02]  /*4dc0*/  IADD3 R13, PT, PT, -R14, RZ, RZ ;  /* 0x000000ff0e0d7210 */ /* 0x000fe40007ffe1ff */
[----:B------:R-:W-:Y:S02]  /*4dd0*/  SHF.L.U32 R12, R11, R12, RZ ;  /* 0x0000000c0b0c7219 */ /* 0x000fe400000006ff */
[----:B------:R-:W-:Y:S02]  /*4de0*/  FSETP.NEU.FTZ.AND P0, PT, R10, R5, PT ;  /* 0x000000050a00720b */ /* 0x000fe40003f1d000 */
[----:B------:R-:W-:Y:S02]  /*4df0*/  SEL R10, R13, RZ, P2 ;  /* 0x000000ff0d0a7207 */ /* 0x000fe40001000000 */
[----:B------:R-:W-:Y:S02]  /*4e00*/  ISETP.NE.AND P1, PT, R12, RZ, P1 ;  /* 0x000000ff0c00720c */ /* 0x000fe40000f25270 */
[----:B------:R-:W-:-:S02]  /*4e10*/  SHF.R.U32.HI R10, RZ, R10, R11 ;  /* 0x0000000aff0a7219 */ /* 0x000fc4000001160b */
[----:B------:R-:W-:Y:S02]  /*4e20*/  PLOP3.LUT P0, PT, P0, P1, PT, 0xf8, 0x8f ;  /* 0x00000000008f781c */ /* 0x000fe40000703f70 */
[----:B------:R-:W-:Y:S02]  /*4e30*/  SHF.R.U32.HI R12, RZ, 0x1, R10 ;  /* 0x00000001ff0c7819 */ /* 0x000fe4000001160a */
[----:B------:R-:W-:-:S04]  /*4e40*/  SEL R5, RZ, 0x1, !P0 ;  /* 0x00000001ff057807 */ /* 0x000fc80004000000 */
[----:B------:R-:W-:-:S04]  /*4e50*/  LOP3.LUT R5, R5, 0x1, R12, 0xf8, !PT ;  /* 0x0000000105057812 */ /* 0x000fc800078ef80c */
[----:B------:R-:W-:-:S04]  /*4e60*/  LOP3.LUT R5, R5, R10, RZ, 0xc0, !PT ;  /* 0x0000000a05057212 */ /* 0x000fc800078ec0ff */
[----:B------:R-:W-:-:S04]  /*4e70*/  IADD3 R5, PT, PT, R12, R5, RZ ;  /* 0x000000050c057210 */ /* 0x000fc80007ffe0ff */
[----:B------:R-:W-:Y:S01]  /*4e80*/  LOP3.LUT R0, R5, R0, RZ, 0xfc, !PT ;  /* 0x0000000005007212 */ /* 0x000fe200078efcff */
[----:B------:R-:W-:Y:S06]  /*4e90*/  BRA `(.L_x_70) ;  /* 0x0000000000107947 */ /* 0x000fec0003800000 */
.L_x_69:
[----:B------:R-:W-:-:S04]  /*4ea0*/  LOP3.LUT R0, R0, 0x80000000, RZ, 0xc0, !PT ;  /* 0x8000000000007812 */ /* 0x000fc800078ec0ff */
[----:B------:R-:W-:Y:S01]  /*4eb0*/  LOP3.LUT R0, R0, 0x7f800000, RZ, 0xfc, !PT ;  /* 0x7f80000000007812 */ /* 0x000fe200078efcff */
[----:B------:R-:W-:Y:S06]  /*4ec0*/  BRA `(.L_x_70) ;  /* 0x0000000000047947 */ /* 0x000fec0003800000 */
.L_x_68:
[----:B------:R-:W-:-:S07]  /*4ed0*/  LEA R0, R13, R0, 0x17 ;  /* 0x000000000d007211 */ /* 0x000fce00078eb8ff */
.L_x_70:
[----:B------:R-:W-:Y:S05]  /*4ee0*/  BSYNC.RECONVERGENT B2 ;  /* 0x0000000000027941 */ /* 0x000fea0003800200 */
.L_x_67:
[----:B------:R-:W-:Y:S05]  /*4ef0*/  BRA `(.L_x_71) ;  /* 0x0000000000207947 */ /* 0x000fea0003800000 */
.L_x_66:
[----:B------:R-:W-:-:S04]  /*4f00*/  LOP3.LUT R0, R5, 0x80000000, R0, 0x48, !PT ;  /* 0x8000000005007812 */ /* 0x000fc800078e4800 */
[----:B------:R-:W-:Y:S01]  /*4f10*/  LOP3.LUT R0, R0, 0x7f800000, RZ, 0xfc, !PT ;  /* 0x7f80000000007812 */ /* 0x000fe200078efcff */
[----:B------:R-:W-:Y:S06]  /*4f20*/  BRA `(.L_x_71) ;  /* 0x0000000000147947 */ /* 0x000fec0003800000 */
.L_x_65:
[----:B------:R-:W-:Y:S01]  /*4f30*/  LOP3.LUT R0, R5, 0x80000000, R0, 0x48, !PT ;  /* 0x8000000005007812 */ /* 0x000fe200078e4800 */
[----:B------:R-:W-:Y:S06]  /*4f40*/  BRA `(.L_x_71) ;  /* 0x00000000000c7947 */ /* 0x000fec0003800000 */
.L_x_64:
[----:B------:R-:W0:Y:S01]  /*4f50*/  MUFU.RSQ R0, -QNAN ;  /* 0xffc0000000007908 */ /* 0x000e220000001400 */
[----:B------:R-:W-:Y:S05]  /*4f60*/  BRA `(.L_x_71) ;  /* 0x0000000000047947 */ /* 0x000fea0003800000 */
.L_x_63:
[----:B------:R-:W-:-:S07]  /*4f70*/  FADD.FTZ R0, R0, R5 ;  /* 0x0000000500007221 */ /* 0x000fce0000010000 */
.L_x_71:
[----:B------:R-:W-:Y:S05]  /*4f80*/  BSYNC.RECONVERGENT B1 ;  /* 0x0000000000017941 */ /* 0x000fea0003800200 */
.L_x_61:
[----:B------:R-:W-:Y:S01]  /*4f90*/  HFMA2 R11, -RZ, RZ, 0, 0 ;  /* 0x00000000ff0b7431 */ /* 0x000fe200000001ff */
[----:B------:R-:W-:-:S04]  /*4fa0*/  MOV R10, R8 ;  /* 0x00000008000a7202 */ /* 0x000fc80000000f00 */
[----:B0-----:R-:W-:Y:S05]  /*4fb0*/  RET.REL.NODEC R10 `(_Z15mainGpuFunctionPKfPfiif) ;  /* 0xffffffb00a107950 */ /* 0x001fea0003c3ffff */
.L_x_72:
[----:B------:R-:W-:-:S00]  /*4fc0*/  BRA `(.L_x_72) ;  /* 0xfffffffc00fc7947 */ /* 0x000fc0000383ffff */
[----:B------:R-:W-:-:S00]  /*4fd0*/  NOP ;  /* 0x0000000000007918 */ /* 0x000fc00000000000 */
        /* <DEDUP_REMOVED lines=10> */
.L_x_73:


//--------------------- .nv.shared._Z15mainGpuFunctionPKfPfiif --------------------------
	.section	.nv.shared._Z15mainGpuFunctionPKfPfiif,"aw",@nobits
	.sectionflags	@""
	.align	4
.nv.shared._Z15mainGpuFunctionPKfPfiif:
	.zero		2048


//--------------------- .nv.shared.reserved.0     --------------------------
	.section	.nv.shared.reserved.0,"aw",@nobits
	.weak		__nv_reservedSMEM_offset_0_alias
	.size		__nv_reservedSMEM_offset_0_alias, 0, 64
	.other		__nv_reservedSMEM_offset_0_alias,@"STO_CUDA_RESERVED_SHARED STV_DEFAULT"
__nv_reservedSMEM_offset_0_alias:
	.zero		0
	.zero		64


//--------------------- .nv.constant0._Z15mainGpuFunctionPKfPfiif --------------------------
	.section	.nv.constant0._Z15mainGpuFunctionPKfPfiif,"a",@progbits
	.sectionflags	@""
	.align	4
.nv.constant0._Z15mainGpuFunctionPKfPfiif:
	.zero		924


//--------------------- SYMBOLS --------------------------

	.type		.nv.reservedSmem.offset0,@object
	.size		.nv.reservedSmem.offset0,0x4
	.type		.nv.reservedSmem.cap,@object
	.size		.nv.reservedSmem.cap,0x4
